//
// Generated by NVIDIA NVVM Compiler
//
// Compiler Build ID: CL-36424714
// Cuda compilation tools, release 13.0, V13.0.88
// Based on NVVM 20.0.0
//

.version 9.0
.target sm_100
.address_size 64

	// .globl	_Z12matrixModifyPiS_i

.visible .entry _Z12matrixModifyPiS_i(
	.param .u64 .ptr .align 1 _Z12matrixModifyPiS_i_param_0,
	.param .u64 .ptr .align 1 _Z12matrixModifyPiS_i_param_1,
	.param .u32 _Z12matrixModifyPiS_i_param_2
)
{
	.reg .pred 	%p<34>;
	.reg .b32 	%r<241>;
	.reg .b64 	%rd<26>;

	ld.param.u64 	%rd9, [_Z12matrixModifyPiS_i_param_0];
	ld.param.u64 	%rd8, [_Z12matrixModifyPiS_i_param_1];
	ld.param.u32 	%r91, [_Z12matrixModifyPiS_i_param_2];
	cvta.to.global.u64 	%rd1, %rd9;
	mov.u32 	%r1, %tid.x;
	and.b32  	%r92, %r1, 1;
	setp.eq.b32 	%p1, %r92, 1;
	@%p1 bra 	$L__BB0_41;
	mov.u32 	%r2, %ntid.x;
	rem.s32 	%r3, %r1, %r91;
	and.b32  	%r4, %r2, 7;
	setp.lt.u32 	%p11, %r2, 8;
	mov.b32 	%r221, 0;
	mov.u32 	%r202, %r221;
	@%p11 bra 	$L__BB0_20;
	and.b32  	%r221, %r2, 2040;
	add.s64 	%rd25, %rd1, 16;
	mov.b32 	%r200, 0;
	mov.u32 	%r202, %r200;
$L__BB0_3:
	.pragma "nounroll";
	rem.s32 	%r163, %r200, %r91;
	setp.ne.s32 	%p12, %r163, %r3;
	@%p12 bra 	$L__BB0_5;
	ld.global.u32 	%r164, [%rd25+-16];
	add.s32 	%r202, %r164, %r202;
$L__BB0_5:
	add.s32 	%r10, %r200, 1;
	rem.s32 	%r165, %r10, %r91;
	setp.ne.s32 	%p13, %r165, %r3;
	@%p13 bra 	$L__BB0_7;
	ld.global.u32 	%r166, [%rd25+-12];
	add.s32 	%r202, %r166, %r202;
$L__BB0_7:
	add.s32 	%r13, %r10, 1;
	rem.s32 	%r167, %r13, %r91;
	setp.ne.s32 	%p14, %r167, %r3;
	@%p14 bra 	$L__BB0_9;
	ld.global.u32 	%r168, [%rd25+-8];
	add.s32 	%r202, %r168, %r202;
$L__BB0_9:
	add.s32 	%r16, %r13, 1;
	rem.s32 	%r169, %r16, %r91;
	setp.ne.s32 	%p15, %r169, %r3;
	@%p15 bra 	$L__BB0_11;
	ld.global.u32 	%r170, [%rd25+-4];
	add.s32 	%r202, %r170, %r202;
$L__BB0_11:
	add.s32 	%r19, %r16, 1;
	rem.s32 	%r171, %r19, %r91;
	setp.ne.s32 	%p16, %r171, %r3;
	@%p16 bra 	$L__BB0_13;
	ld.global.u32 	%r172, [%rd25];
	add.s32 	%r202, %r172, %r202;
$L__BB0_13:
	add.s32 	%r22, %r19, 1;
	rem.s32 	%r173, %r22, %r91;
	setp.ne.s32 	%p17, %r173, %r3;
	@%p17 bra 	$L__BB0_15;
	ld.global.u32 	%r174, [%rd25+4];
	add.s32 	%r202, %r174, %r202;
$L__BB0_15:
	add.s32 	%r25, %r22, 1;
	rem.s32 	%r175, %r25, %r91;
	setp.ne.s32 	%p18, %r175, %r3;
	@%p18 bra 	$L__BB0_17;
	ld.global.u32 	%r176, [%rd25+8];
	add.s32 	%r202, %r176, %r202;
$L__BB0_17:
	add.s32 	%r28, %r25, 1;
	rem.s32 	%r177, %r28, %r91;
	setp.ne.s32 	%p19, %r177, %r3;
	@%p19 bra 	$L__BB0_19;
	ld.global.u32 	%r178, [%rd25+12];
	add.s32 	%r202, %r178, %r202;
$L__BB0_19:
	add.s64 	%rd25, %rd25, 32;
	add.s32 	%r200, %r28, 1;
	setp.eq.s32 	%p20, %r200, %r221;
	@%p20 bra 	$L__BB0_20;
	bra.uni 	$L__BB0_3;
$L__BB0_20:
	setp.eq.s32 	%p21, %r4, 0;
	@%p21 bra 	$L__BB0_54;
	and.b32  	%r46, %r2, 3;
	setp.lt.u32 	%p22, %r4, 4;
	@%p22 bra 	$L__BB0_31;
	rem.s32 	%r180, %r221, %r91;
	setp.ne.s32 	%p23, %r180, %r3;
	mul.wide.u32 	%rd18, %r221, 4;
	add.s64 	%rd6, %rd1, %rd18;
	@%p23 bra 	$L__BB0_24;
	ld.global.u32 	%r181, [%rd6];
	add.s32 	%r202, %r181, %r202;
$L__BB0_24:
	add.s32 	%r182, %r221, 1;
	rem.s32 	%r183, %r182, %r91;
	setp.ne.s32 	%p24, %r183, %r3;
	@%p24 bra 	$L__BB0_26;
	ld.global.u32 	%r184, [%rd6+4];
	add.s32 	%r202, %r184, %r202;
$L__BB0_26:
	add.s32 	%r185, %r221, 2;
	rem.s32 	%r186, %r185, %r91;
	setp.ne.s32 	%p25, %r186, %r3;
	@%p25 bra 	$L__BB0_28;
	ld.global.u32 	%r187, [%rd6+8];
	add.s32 	%r202, %r187, %r202;
$L__BB0_28:
	add.s32 	%r188, %r221, 3;
	rem.s32 	%r189, %r188, %r91;
	setp.ne.s32 	%p26, %r189, %r3;
	@%p26 bra 	$L__BB0_30;
	ld.global.u32 	%r190, [%rd6+12];
	add.s32 	%r202, %r190, %r202;
$L__BB0_30:
	add.s32 	%r221, %r221, 4;
$L__BB0_31:
	setp.eq.s32 	%p27, %r46, 0;
	@%p27 bra 	$L__BB0_54;
	setp.eq.s32 	%p28, %r46, 1;
	@%p28 bra 	$L__BB0_38;
	rem.s32 	%r192, %r221, %r91;
	setp.ne.s32 	%p29, %r192, %r3;
	mul.wide.u32 	%rd19, %r221, 4;
	add.s64 	%rd7, %rd1, %rd19;
	@%p29 bra 	$L__BB0_35;
	ld.global.u32 	%r193, [%rd7];
	add.s32 	%r202, %r193, %r202;
$L__BB0_35:
	add.s32 	%r194, %r221, 1;
	rem.s32 	%r195, %r194, %r91;
	setp.ne.s32 	%p30, %r195, %r3;
	@%p30 bra 	$L__BB0_37;
	ld.global.u32 	%r196, [%rd7+4];
	add.s32 	%r202, %r196, %r202;
$L__BB0_37:
	add.s32 	%r221, %r221, 2;
$L__BB0_38:
	and.b32  	%r197, %r2, 1;
	setp.eq.b32 	%p31, %r197, 1;
	not.pred 	%p32, %p31;
	@%p32 bra 	$L__BB0_54;
	rem.s32 	%r198, %r221, %r91;
	setp.ne.s32 	%p33, %r198, %r3;
	@%p33 bra 	$L__BB0_54;
	mul.wide.u32 	%rd20, %r221, 4;
	add.s64 	%rd21, %rd1, %rd20;
	ld.global.u32 	%r199, [%rd21];
	add.s32 	%r202, %r199, %r202;
	bra.uni 	$L__BB0_54;
$L__BB0_41:
	rem.s32 	%r32, %r1, %r91;
	sub.s32 	%r229, %r1, %r32;
	setp.lt.s32 	%p2, %r91, 1;
	mov.b32 	%r202, 0;
	@%p2 bra 	$L__BB0_54;
	add.s32 	%r97, %r229, 1;
	add.s32 	%r98, %r229, %r91;
	max.s32 	%r99, %r98, %r97;
	add.s32 	%r100, %r32, %r99;
	sub.s32 	%r34, %r100, %r1;
	and.b32  	%r35, %r34, 15;
	sub.s32 	%r101, %r1, %r100;
	setp.gt.u32 	%p3, %r101, -16;
	mov.b32 	%r202, 0;
	@%p3 bra 	$L__BB0_45;
	and.b32  	%r103, %r34, -16;
	neg.s32 	%r210, %r103;
	add.s64 	%rd5, %rd1, 32;
	mov.b32 	%r202, 0;
$L__BB0_44:
	.pragma "nounroll";
	mul.wide.s32 	%rd10, %r229, 4;
	add.s64 	%rd11, %rd5, %rd10;
	ld.global.u32 	%r104, [%rd11+-32];
	add.s32 	%r105, %r104, %r202;
	ld.global.u32 	%r106, [%rd11+-28];
	add.s32 	%r107, %r106, %r105;
	ld.global.u32 	%r108, [%rd11+-24];
	add.s32 	%r109, %r108, %r107;
	ld.global.u32 	%r110, [%rd11+-20];
	add.s32 	%r111, %r110, %r109;
	ld.global.u32 	%r112, [%rd11+-16];
	add.s32 	%r113, %r112, %r111;
	ld.global.u32 	%r114, [%rd11+-12];
	add.s32 	%r115, %r114, %r113;
	ld.global.u32 	%r116, [%rd11+-8];
	add.s32 	%r117, %r116, %r115;
	ld.global.u32 	%r118, [%rd11+-4];
	add.s32 	%r119, %r118, %r117;
	ld.global.u32 	%r120, [%rd11];
	add.s32 	%r121, %r120, %r119;
	ld.global.u32 	%r122, [%rd11+4];
	add.s32 	%r123, %r122, %r121;
	ld.global.u32 	%r124, [%rd11+8];
	add.s32 	%r125, %r124, %r123;
	ld.global.u32 	%r126, [%rd11+12];
	add.s32 	%r127, %r126, %r125;
	ld.global.u32 	%r128, [%rd11+16];
	add.s32 	%r129, %r128, %r127;
	ld.global.u32 	%r130, [%rd11+20];
	add.s32 	%r131, %r130, %r129;
	ld.global.u32 	%r132, [%rd11+24];
	add.s32 	%r133, %r132, %r131;
	ld.global.u32 	%r134, [%rd11+28];
	add.s32 	%r202, %r134, %r133;
	add.s32 	%r229, %r229, 16;
	add.s32 	%r210, %r210, 16;
	setp.eq.s32 	%p4, %r210, 0;
	@%p4 bra 	$L__BB0_45;
	bra.uni 	$L__BB0_44;
$L__BB0_45:
	setp.eq.s32 	%p5, %r35, 0;
	@%p5 bra 	$L__BB0_54;
	and.b32  	%r71, %r34, 7;
	setp.lt.u32 	%p6, %r35, 8;
	@%p6 bra 	$L__BB0_48;
	mul.wide.s32 	%rd12, %r229, 4;
	add.s64 	%rd13, %rd1, %rd12;
	ld.global.u32 	%r136, [%rd13];
	add.s32 	%r137, %r136, %r202;
	ld.global.u32 	%r138, [%rd13+4];
	add.s32 	%r139, %r138, %r137;
	ld.global.u32 	%r140, [%rd13+8];
	add.s32 	%r141, %r140, %r139;
	ld.global.u32 	%r142, [%rd13+12];
	add.s32 	%r143, %r142, %r141;
	ld.global.u32 	%r144, [%rd13+16];
	add.s32 	%r145, %r144, %r143;
	ld.global.u32 	%r146, [%rd13+20];
	add.s32 	%r147, %r146, %r145;
	ld.global.u32 	%r148, [%rd13+24];
	add.s32 	%r149, %r148, %r147;
	ld.global.u32 	%r150, [%rd13+28];
	add.s32 	%r202, %r150, %r149;
	add.s32 	%r229, %r229, 8;
$L__BB0_48:
	setp.eq.s32 	%p7, %r71, 0;
	@%p7 bra 	$L__BB0_54;
	and.b32  	%r77, %r34, 3;
	setp.lt.u32 	%p8, %r71, 4;
	@%p8 bra 	$L__BB0_51;
	mul.wide.s32 	%rd14, %r229, 4;
	add.s64 	%rd15, %rd1, %rd14;
	ld.global.u32 	%r152, [%rd15];
	add.s32 	%r153, %r152, %r202;
	ld.global.u32 	%r154, [%rd15+4];
	add.s32 	%r155, %r154, %r153;
	ld.global.u32 	%r156, [%rd15+8];
	add.s32 	%r157, %r156, %r155;
	ld.global.u32 	%r158, [%rd15+12];
	add.s32 	%r202, %r158, %r157;
	add.s32 	%r229, %r229, 4;
$L__BB0_51:
	setp.eq.s32 	%p9, %r77, 0;
	@%p9 bra 	$L__BB0_54;
	neg.s32 	%r237, %r77;
$L__BB0_53:
	.pragma "nounroll";
	mul.wide.s32 	%rd16, %r229, 4;
	add.s64 	%rd17, %rd1, %rd16;
	ld.global.u32 	%r159, [%rd17];
	add.s32 	%r202, %r159, %r202;
	add.s32 	%r229, %r229, 1;
	add.s32 	%r237, %r237, 1;
	setp.ne.s32 	%p10, %r237, 0;
	@%p10 bra 	$L__BB0_53;
$L__BB0_54:
	cvta.to.global.u64 	%rd22, %rd8;
	mul.wide.u32 	%rd23, %r1, 4;
	add.s64 	%rd24, %rd22, %rd23;
	st.global.u32 	[%rd24], %r202;
	ret;

}


// ===== COMPILED SASS (sm_100) =====

	.target	sm_100

	.elftype	@"ET_EXEC"


//--------------------- .note.nv.tkinfo           --------------------------
	.section	.note.nv.tkinfo,"",@"SHT_NOTE"
	.sectionflags	@"SHF_NOTE_NV_TKINFO"
	.tkinfo
        /*0018*/ 	.word	0x00000002
        /*0030*/ 	.string	""
        /*0030*/ 	.string	"ptxas"
        /*0030*/ 	.string	"Cuda compilation tools, release 13.0, V13.0.88"
        /*0030*/ 	.string	"Build cuda_13.0.r13.0/compiler.36424714_0"
        /*0030*/ 	.string	"-arch sm_100 -m 64 "



//--------------------- .note.nv.cuinfo           --------------------------
	.section	.note.nv.cuinfo,"",@"SHT_NOTE"
	.sectionflags	@"SHF_NOTE_NV_CUINFO"
        /*0018*/ 	.short	0x0002
        /*001a*/ 	.short	0x0064
        /*001c*/ 	.short	0x0082
	.zero		2


//--------------------- .nv.info                  --------------------------
	.section	.nv.info,"",@"SHT_CUDA_INFO"
	.align	4


	//----- nvinfo : EIATTR_REGCOUNT
	.align		4
        /*0000*/ 	.byte	0x04, 0x2f
        /*0002*/ 	.short	(.L_1 - .L_0)
	.align		4
.L_0:
        /*0004*/ 	.word	index@(_Z12matrixModifyPiS_i)
        /*0008*/ 	.word	0x0000001d


	//----- nvinfo : EIATTR_FRAME_SIZE
	.align		4
.L_1:
        /*000c*/ 	.byte	0x04, 0x11
        /*000e*/ 	.short	(.L_3 - .L_2)
	.align		4
.L_2:
        /*0010*/ 	.word	index@(_Z12matrixModifyPiS_i)
        /*0014*/ 	.word	0x00000000


	//----- nvinfo : EIATTR_MIN_STACK_SIZE
	.align		4
.L_3:
        /*0018*/ 	.byte	0x04, 0x12
        /*001a*/ 	.short	(.L_5 - .L_4)
	.align		4
.L_4:
        /*001c*/ 	.word	index@(_Z12matrixModifyPiS_i)
        /*0020*/ 	.word	0x00000000
.L_5:


//--------------------- .nv.compat                --------------------------
	.section	.nv.compat,"",@"SHT_CUDA_COMPAT_INFO"
	.align	4
        /*0000*/ 	.byte	0x02, 0x09, 0x00, 0x00, 0x02, 0x02, 0x01, 0x00, 0x02, 0x05, 0x05, 0x00, 0x03, 0x07, 0x01, 0x01
        /*0010*/ 	.byte	0x02, 0x03, 0x00, 0x00, 0x02, 0x06, 0x01, 0x00, 0x04, 0x0b, 0x08, 0x00, 0x09, 0x00, 0x00, 0x00
        /*0020*/ 	.byte	0x00, 0x00, 0x00, 0x00


//--------------------- .nv.info._Z12matrixModifyPiS_i --------------------------
	.section	.nv.info._Z12matrixModifyPiS_i,"",@"SHT_CUDA_INFO"
	.sectionflags	@""
	.align	4


	//----- nvinfo : EIATTR_CUDA_API_VERSION
	.align		4
        /*0000*/ 	.byte	0x04, 0x37
        /*0002*/ 	.short	(.L_7 - .L_6)
.L_6:
        /*0004*/ 	.word	0x00000082


	//----- nvinfo : EIATTR_KPARAM_INFO
	.align		4
.L_7:
        /*0008*/ 	.byte	0x04, 0x17
        /*000a*/ 	.short	(.L_9 - .L_8)
.L_8:
        /*000c*/ 	.word	0x00000000
        /*0010*/ 	.short	0x0002
        /*0012*/ 	.short	0x0010
        /*0014*/ 	.byte	0x00, 0xf0, 0x11, 0x00


	//----- nvinfo : EIATTR_KPARAM_INFO
	.align		4
.L_9:
        /*0018*/ 	.byte	0x04, 0x17
        /*001a*/ 	.short	(.L_11 - .L_10)
.L_10:
        /*001c*/ 	.word	0x00000000
        /*0020*/ 	.short	0x0001
        /*0022*/ 	.short	0x0008
        /*0024*/ 	.byte	0x00, 0xf5, 0x21, 0x00


	//----- nvinfo : EIATTR_KPARAM_INFO
	.align		4
.L_11:
        /*0028*/ 	.byte	0x04, 0x17
        /*002a*/ 	.short	(.L_13 - .L_12)
.L_12:
        /*002c*/ 	.word	0x00000000
        /*0030*/ 	.short	0x0000
        /*0032*/ 	.short	0x0000
        /*0034*/ 	.byte	0x00, 0xf5, 0x21, 0x00


	//----- nvinfo : EIATTR_SPARSE_MMA_MASK
	.align		4
.L_13:
        /*0038*/ 	.byte	0x03, 0x50
        /*003a*/ 	.short	0x0000


	//----- nvinfo : EIATTR_MAXREG_COUNT
	.align		4
        /*003c*/ 	.byte	0x03, 0x1b
        /*003e*/ 	.short	0x00ff


	//----- nvinfo : EIATTR_MERCURY_ISA_VERSION
	.align		4
        /*0040*/ 	.byte	0x03, 0x5f
        /*0042*/ 	.short	0x0101


	//----- nvinfo : EIATTR_VRC_CTA_INIT_COUNT
	.align		4
        /*0044*/ 	.byte	0x02, 0x4a
	.zero		1
	.zero		1


	//----- nvinfo : EIATTR_EXIT_INSTR_OFFSETS
	.align		4
        /*0048*/ 	.byte	0x04, 0x1c
        /*004a*/ 	.short	(.L_15 - .L_14)


	//   ....[0]....
.L_14:
        /*004c*/ 	.word	0x000020e0


	//----- nvinfo : EIATTR_CRS_STACK_SIZE
	.align		4
.L_15:
        /*0050*/ 	.byte	0x04, 0x1e
        /*0052*/ 	.short	(.L_17 - .L_16)
.L_16:
        /*0054*/ 	.word	0x00000000


	//----- nvinfo : EIATTR_CBANK_PARAM_SIZE
	.align		4
.L_17:
        /*0058*/ 	.byte	0x03, 0x19
        /*005a*/ 	.short	0x0014


	//----- nvinfo : EIATTR_PARAM_CBANK
	.align		4
        /*005c*/ 	.byte	0x04, 0x0a
        /*005e*/ 	.short	(.L_19 - .L_18)
	.align		4
.L_18:
        /*0060*/ 	.word	index@(.nv.constant0._Z12matrixModifyPiS_i)
        /*0064*/ 	.short	0x0380
        /*0066*/ 	.short	0x0014


	//----- nvinfo : EIATTR_SW_WAR
	.align		4
.L_19:
        /*0068*/ 	.byte	0x04, 0x36
        /*006a*/ 	.short	(.L_21 - .L_20)
.L_20:
        /*006c*/ 	.word	0x00000008
.L_21:


//--------------------- .nv.callgraph             --------------------------
	.section	.nv.callgraph,"",@"SHT_CUDA_CALLGRAPH"
	.align	4
	.sectionentsize	8
	.align		4
        /*0000*/ 	.word	0x00000000
	.align		4
        /*0004*/ 	.word	0xffffffff
	.align		4
        /*0008*/ 	.word	0x00000000
	.align		4
        /*000c*/ 	.word	0xfffffffe
	.align		4
        /*0010*/ 	.word	0x00000000
	.align		4
        /*0014*/ 	.word	0xfffffffd
	.align		4
        /*0018*/ 	.word	0x00000000
	.align		4
        /*001c*/ 	.word	0xfffffffc


//--------------------- .text._Z12matrixModifyPiS_i --------------------------
	.section	.text._Z12matrixModifyPiS_i,"ax",@progbits
	.align	128
        .global         _Z12matrixModifyPiS_i
        .type           _Z12matrixModifyPiS_i,@function
        .size           _Z12matrixModifyPiS_i,(.L_x_16 - _Z12matrixModifyPiS_i)
        .other          _Z12matrixModifyPiS_i,@"STO_CUDA_ENTRY STV_DEFAULT"
_Z12matrixModifyPiS_i:
.text._Z12matrixModifyPiS_i:
[----:B------:R-:W-:Y:S01]  /*0000*/  LDC R1, c[0x0][0x37c] ;  /* 0x0000df00ff017b82 */ /* 0x000fe20000000800 */
[----:B------:R-:W0:Y:S01]  /*0010*/  S2R R0, SR_TID.X ;  /* 0x0000000000007919 */ /* 0x000e220000002100 */
[----:B------:R-:W1:Y:S01]  /*0020*/  LDCU.64 UR10, c[0x0][0x358] ;  /* 0x00006b00ff0a77ac */ /* 0x000e620008000a00 */
[----:B------:R-:W-:Y:S01]  /*0030*/  BSSY.RECONVERGENT B0, `(.L_x_0) ;  /* 0x0000207000007945 */ /* 0x000fe20003800200 */
[----:B0-----:R-:W-:-:S04]  /*0040*/  LOP3.LUT R2, R0, 0x1, RZ, 0xc0, !PT ;  /* 0x0000000100027812 */ /* 0x001fc800078ec0ff */
[----:B------:R-:W-:-:S13]  /*0050*/  ISETP.NE.U32.AND P0, PT, R2, 0x1, PT ;  /* 0x000000010200780c */ /* 0x000fda0003f05070 */
[----:B-1----:R-:W-:Y:S05]  /*0060*/  @!P0 BRA `(.L_x_1) ;  /* 0x0000001800288947 */ /* 0x002fea0003800000 */
[----:B------:R-:W0:Y:S01]  /*0070*/  LDC R11, c[0x0][0x390] ;  /* 0x0000e400ff0b7b82 */ /* 0x000e220000000800 */
[----:B------:R-:W-:Y:S01]  /*0080*/  IABS R6, R0 ;  /* 0x0000000000067213 */ /* 0x000fe20000000000 */
[----:B------:R-:W1:Y:S01]  /*0090*/  LDCU UR4, c[0x0][0x360] ;  /* 0x00006c00ff0477ac */ /* 0x000e620008000800 */
[----:B------:R-:W-:Y:S01]  /*00a0*/  ISETP.GE.AND P1, PT, R0, RZ, PT ;  /* 0x000000ff0000720c */ /* 0x000fe20003f26270 */
[----:B------:R-:W-:Y:S01]  /*00b0*/  IMAD.MOV.U32 R9, RZ, RZ, RZ ;  /* 0x000000ffff097224 */ /* 0x000fe200078e00ff */
[----:B-1----:R-:W-:Y:S02]  /*00c0*/  UISETP.GE.U32.AND UP0, UPT, UR4, 0x8, UPT ;  /* 0x000000080400788c */ /* 0x002fe4000bf06070 */
[----:B------:R-:W-:Y:S01]  /*00d0*/  ULOP3.LUT UR8, UR4, 0x7, URZ, 0xc0, !UPT ;  /* 0x0000000704087892 */ /* 0x000fe2000f8ec0ff */
[-C--:B0-----:R-:W-:Y:S02]  /*00e0*/  IABS R8, R11.reuse ;  /* 0x0000000b00087213 */ /* 0x081fe40000000000 */
[----:B------:R-:W-:-:S02]  /*00f0*/  LOP3.LUT R10, RZ, R11, RZ, 0x33, !PT ;  /* 0x0000000bff0a7212 */ /* 0x000fc400078e33ff */
[----:B------:R-:W0:Y:S08]  /*0100*/  I2F.RP R4, R8 ;  /* 0x0000000800047306 */ /* 0x000e300000209400 */
[----:B0-----:R-:W0:Y:S02]  /*0110*/  MUFU.RCP R4, R4 ;  /* 0x0000000400047308 */ /* 0x001e240000001000 */
[----:B0-----:R-:W-:-:S06]  /*0120*/  VIADD R2, R4, 0xffffffe ;  /* 0x0ffffffe04027836 */ /* 0x001fcc0000000000 */
[----:B------:R0:W1:Y:S02]  /*0130*/  F2I.FTZ.U32.TRUNC.NTZ R3, R2 ;  /* 0x0000000200037305 */ /* 0x000064000021f000 */
[----:B0-----:R-:W-:Y:S02]  /*0140*/  IMAD.MOV.U32 R2, RZ, RZ, RZ ;  /* 0x000000ffff027224 */ /* 0x001fe400078e00ff */
[----:B-1----:R-:W-:-:S04]  /*0150*/  IMAD R5, R3, R8, RZ ;  /* 0x0000000803057224 */ /* 0x002fc800078e02ff */
[----:B------:R-:W-:-:S04]  /*0160*/  IMAD.MOV R5, RZ, RZ, -R5 ;  /* 0x000000ffff057224 */ /* 0x000fc800078e0a05 */
[----:B------:R-:W-:-:S06]  /*0170*/  IMAD.HI.U32 R3, R3, R5, R2 ;  /* 0x0000000503037227 */ /* 0x000fcc00078e0002 */
[----:B------:R-:W-:-:S04]  /*0180*/  IMAD.HI.U32 R5, R3, R6, RZ ;  /* 0x0000000603057227 */ /* 0x000fc800078e00ff */
[----:B------:R-:W-:-:S04]  /*0190*/  IMAD.MOV R5, RZ, RZ, -R5 ;  /* 0x000000ffff057224 */ /* 0x000fc800078e0a05 */
[----:B------:R-:W-:Y:S02]  /*01a0*/  IMAD R5, R8, R5, R6 ;  /* 0x0000000508057224 */ /* 0x000fe400078e0206 */
[----:B------:R-:W-:-:S05]  /*01b0*/  IMAD.MOV.U32 R6, RZ, RZ, R8 ;  /* 0x000000ffff067224 */ /* 0x000fca00078e0008 */
[----:B------:R-:W-:-:S13]  /*01c0*/  ISETP.GT.U32.AND P0, PT, R6, R5, PT ;  /* 0x000000050600720c */ /* 0x000fda0003f04070 */
[----:B------:R-:W-:-:S05]  /*01d0*/  @!P0 IMAD.IADD R5, R5, 0x1, -R8 ;  /* 0x0000000105058824 */ /* 0x000fca00078e0a08 */
[----:B------:R-:W-:-:S13]  /*01e0*/  ISETP.GT.U32.AND P0, PT, R6, R5, PT ;  /* 0x000000050600720c */ /* 0x000fda0003f04070 */
[----:B------:R-:W-:Y:S02]  /*01f0*/  @!P0 IADD3 R5, PT, PT, R5, -R8, RZ ;  /* 0x8000000805058210 */ /* 0x000fe40007ffe0ff */
[----:B------:R-:W-:-:S03]  /*0200*/  ISETP.NE.AND P0, PT, R11, RZ, PT ;  /* 0x000000ff0b00720c */ /* 0x000fc60003f05270 */
[----:B------:R-:W-:-:S05]  /*0210*/  @!P1 IMAD.MOV R5, RZ, RZ, -R5 ;  /* 0x000000ffff059224 */ /* 0x000fca00078e0a05 */
[----:B------:R-:W-:Y:S01]  /*0220*/  SEL R7, R10, R5, !P0 ;  /* 0x000000050a077207 */ /* 0x000fe20004000000 */
[----:B------:R-:W-:Y:S06]  /*0230*/  BRA.U !UP0, `(.L_x_2) ;  /* 0x0000000d08c47547 */ /* 0x000fec000b800000 */
[----:B------:R-:W-:Y:S01]  /*0240*/  IABS R11, R11 ;  /* 0x0000000b000b7213 */ /* 0x000fe20000000000 */
[----:B------:R-:W0:Y:S01]  /*0250*/  LDCU.64 UR6, c[0x0][0x380] ;  /* 0x00007000ff0677ac */ /* 0x000e220008000a00 */
[C---:B------:R-:W-:Y:S02]  /*0260*/  ISETP.GT.U32.AND P1, PT, R6.reuse, RZ, PT ;  /* 0x000000ff0600720c */ /* 0x040fe40003f24070 */
[----:B------:R-:W-:Y:S01]  /*0270*/  ISETP.GT.U32.AND P2, PT, R6, 0x1, PT ;  /* 0x000000010600780c */ /* 0x000fe20003f44070 */
[----:B------:R-:W-:Y:S01]  /*0280*/  IMAD.MOV R5, RZ, RZ, -R11 ;  /* 0x000000ffff057224 */ /* 0x000fe200078e0a0b */
[----:B------:R-:W-:-:S04]  /*0290*/  IADD3 R2, PT, PT, -R8, 0x1, RZ ;  /* 0x0000000108027810 */ /* 0x000fc80007ffe1ff */
[----:B------:R-:W-:Y:S02]  /*02a0*/  SEL R9, R2, 0x1, !P2 ;  /* 0x0000000102097807 */ /* 0x000fe40005000000 */
[----:B------:R-:W-:Y:S02]  /*02b0*/  SEL R5, R5, RZ, !P1 ;  /* 0x000000ff05057207 */ /* 0x000fe40004800000 */
[C---:B------:R-:W-:Y:S02]  /*02c0*/  ISETP.GT.U32.AND P2, PT, R6.reuse, R9, PT ;  /* 0x000000090600720c */ /* 0x040fe40003f44070 */
[----:B------:R-:W-:Y:S01]  /*02d0*/  ISETP.GT.U32.AND P1, PT, R6, R5, PT ;  /* 0x000000050600720c */ /* 0x000fe20003f24070 */
[----:B0-----:R-:W-:-:S04]  /*02e0*/  UIADD3 UR5, UP0, UPT, UR6, 0x10, URZ ;  /* 0x0000001006057890 */ /* 0x001fc8000ff1e0ff */
[----:B------:R-:W-:-:S06]  /*02f0*/  UIADD3.X UR6, UPT, UPT, URZ, UR7, URZ, UP0, !UPT ;  /* 0x00000007ff067290 */ /* 0x000fcc00087fe4ff */
[--C-:B------:R-:W-:Y:S02]  /*0300*/  @!P2 IMAD.IADD R9, R9, 0x1, -R8.reuse ;  /* 0x000000010909a824 */ /* 0x100fe400078e0a08 */
[----:B------:R-:W-:-:S03]  /*0310*/  @!P1 IMAD.IADD R5, R5, 0x1, -R8 ;  /* 0x0000000105059824 */ /* 0x000fc600078e0a08 */
[C---:B------:R-:W-:Y:S02]  /*0320*/  SEL R4, R10.reuse, R9, !P0 ;  /* 0x000000090a047207 */ /* 0x040fe40004000000 */
[----:B------:R-:W-:Y:S02]  /*0330*/  SEL R2, R10, R5, !P0 ;  /* 0x000000050a027207 */ /* 0x000fe40004000000 */
[-C--:B------:R-:W-:Y:S01]  /*0340*/  ISETP.NE.AND P1, PT, R4, R7.reuse, PT ;  /* 0x000000070400720c */ /* 0x080fe20003f25270 */
[----:B------:R-:W-:Y:S01]  /*0350*/  IMAD.U32 R4, RZ, RZ, UR5 ;  /* 0x00000005ff047e24 */ /* 0x000fe2000f8e00ff */
[----:B------:R-:W-:Y:S01]  /*0360*/  ISETP.NE.AND P2, PT, R2, R7, PT ;  /* 0x000000070200720c */ /* 0x000fe20003f45270 */
[----:B------:R-:W-:Y:S01]  /*0370*/  IMAD.MOV.U32 R2, RZ, RZ, RZ ;  /* 0x000000ffff027224 */ /* 0x000fe200078e00ff */
[----:B------:R-:W-:-:S09]  /*0380*/  MOV R5, UR6 ;  /* 0x0000000600057c02 */ /* 0x000fd20008000f00 */
[----:B------:R-:W2:Y:S04]  /*0390*/  @!P1 LDG.E R9, desc[UR10][R4.64+-0xc] ;  /* 0xfffff40a04099981 */ /* 0x000ea8000c1e1900 */
[----:B------:R-:W2:Y:S01]  /*03a0*/  @!P2 LDG.E R2, desc[UR10][R4.64+-0x10] ;  /* 0xfffff00a0402a981 */ /* 0x000ea2000c1e1900 */
[----:B------:R-:W-:-:S04]  /*03b0*/  IMAD.HI.U32 R11, R3, 0x2, RZ ;  /* 0x00000002030b7827 */ /* 0x000fc800078e00ff */
[----:B------:R-:W-:Y:S02]  /*03c0*/  IMAD.MOV R11, RZ, RZ, -R11 ;  /* 0x000000ffff0b7224 */ /* 0x000fe400078e0a0b */
[----:B------:R-:W-:-:S04]  /*03d0*/  IMAD.HI.U32 R12, R3, 0x3, RZ ;  /* 0x00000003030c7827 */ /* 0x000fc800078e00ff */
[----:B------:R-:W-:Y:S02]  /*03e0*/  IMAD R11, R8, R11, 0x2 ;  /* 0x00000002080b7424 */ /* 0x000fe400078e020b */
[----:B------:R-:W-:-:S03]  /*03f0*/  IMAD.HI.U32 R13, R3, 0x4, RZ ;  /* 0x00000004030d7827 */ /* 0x000fc600078e00ff */
[----:B------:R-:W-:Y:S01]  /*0400*/  ISETP.GT.U32.AND P2, PT, R6, R11, PT ;  /* 0x0000000b0600720c */ /* 0x000fe20003f44070 */
[----:B------:R-:W-:Y:S02]  /*0410*/  IMAD.MOV R15, RZ, RZ, -R12 ;  /* 0x000000ffff0f7224 */ /* 0x000fe400078e0a0c */
[----:B------:R-:W-:Y:S02]  /*0420*/  IMAD.MOV R17, RZ, RZ, -R13 ;  /* 0x000000ffff117224 */ /* 0x000fe400078e0a0d */
[----:B------:R-:W-:Y:S02]  /*0430*/  IMAD R13, R8, R15, 0x3 ;  /* 0x00000003080d7424 */ /* 0x000fe400078e020f */
[----:B------:R-:W-:-:S03]  /*0440*/  IMAD.HI.U32 R14, R3, 0x5, RZ ;  /* 0x00000005030e7827 */ /* 0x000fc600078e00ff */
[----:B------:R-:W-:Y:S01]  /*0450*/  ISETP.GT.U32.AND P5, PT, R6, R13, PT ;  /* 0x0000000d0600720c */ /* 0x000fe20003fa4070 */
[----:B------:R-:W-:Y:S02]  /*0460*/  IMAD R15, R8, R17, 0x4 ;  /* 0x00000004080f7424 */ /* 0x000fe400078e0211 */
[----:B------:R-:W-:Y:S02]  /*0470*/  IMAD.MOV R19, RZ, RZ, -R14 ;  /* 0x000000ffff137224 */ /* 0x000fe400078e0a0e */
[----:B------:R-:W-:Y:S01]  /*0480*/  IMAD.HI.U32 R12, R3, 0x6, RZ ;  /* 0x00000006030c7827 */ /* 0x000fe200078e00ff */
[----:B------:R-:W-:-:S03]  /*0490*/  ISETP.GT.U32.AND P6, PT, R6, R15, PT ;  /* 0x0000000f0600720c */ /* 0x000fc60003fc4070 */
[----:B------:R-:W-:Y:S02]  /*04a0*/  IMAD R17, R8, R19, 0x5 ;  /* 0x0000000508117424 */ /* 0x000fe400078e0213 */
[----:B------:R-:W-:Y:S02]  /*04b0*/  IMAD.MOV R21, RZ, RZ, -R12 ;  /* 0x000000ffff157224 */ /* 0x000fe400078e0a0c */
[----:B------:R-:W-:-:S04]  /*04c0*/  IMAD.HI.U32 R12, R3, 0x7, RZ ;  /* 0x00000007030c7827 */ /* 0x000fc800078e00ff */
[--C-:B------:R-:W-:Y:S01]  /*04d0*/  @!P2 IMAD.IADD R11, R11, 0x1, -R8.reuse ;  /* 0x000000010b0ba824 */ /* 0x100fe200078e0a08 */
[----:B------:R-:W-:Y:S01]  /*04e0*/  ISETP.GT.U32.AND P2, PT, R6, R17, PT ;  /* 0x000000110600720c */ /* 0x000fe20003f44070 */
[----:B------:R-:W-:Y:S01]  /*04f0*/  IMAD R19, R8, R21, 0x6 ;  /* 0x0000000608137424 */ /* 0x000fe200078e0215 */
[----:B------:R-:W-:Y:S01]  /*0500*/  IADD3 R21, PT, PT, -R12, RZ, RZ ;  /* 0x000000ff0c157210 */ /* 0x000fe20007ffe1ff */
[--C-:B------:R-:W-:Y:S01]  /*0510*/  @!P5 IMAD.IADD R13, R13, 0x1, -R8.reuse ;  /* 0x000000010d0dd824 */ /* 0x100fe200078e0a08 */
[C---:B------:R-:W-:Y:S01]  /*0520*/  ISETP.GT.U32.AND P3, PT, R6.reuse, R11, PT ;  /* 0x0000000b0600720c */ /* 0x040fe20003f64070 */
[----:B------:R-:W-:Y:S01]  /*0530*/  @!P6 IMAD.IADD R15, R15, 0x1, -R8 ;  /* 0x000000010f0fe824 */ /* 0x000fe200078e0a08 */
[----:B------:R-:W-:Y:S01]  /*0540*/  ISETP.GT.U32.AND P4, PT, R6, R19, PT ;  /* 0x000000130600720c */ /* 0x000fe20003f84070 */
[----:B------:R-:W-:Y:S01]  /*0550*/  IMAD R21, R8, R21, 0x7 ;  /* 0x0000000708157424 */ /* 0x000fe200078e0215 */
[----:B------:R-:W-:-:S04]  /*0560*/  ISETP.GT.U32.AND P6, PT, R6, R13, PT ;  /* 0x0000000d0600720c */ /* 0x000fc80003fc4070 */
[C---:B------:R-:W-:Y:S01]  /*0570*/  ISETP.GT.U32.AND P5, PT, R6.reuse, R21, PT ;  /* 0x000000150600720c */ /* 0x040fe20003fa4070 */
[----:B------:R-:W-:Y:S01]  /*0580*/  @!P2 IMAD.IADD R17, R17, 0x1, -R8 ;  /* 0x000000011111a824 */ /* 0x000fe200078e0a08 */
[----:B------:R-:W-:-:S03]  /*0590*/  ISETP.GT.U32.AND P2, PT, R6, R15, PT ;  /* 0x0000000f0600720c */ /* 0x000fc60003f44070 */
[--C-:B------:R-:W-:Y:S02]  /*05a0*/  @!P3 IMAD.IADD R11, R11, 0x1, -R8.reuse ;  /* 0x000000010b0bb824 */ /* 0x100fe400078e0a08 */
[--C-:B------:R-:W-:Y:S01]  /*05b0*/  @!P4 IMAD.IADD R19, R19, 0x1, -R8.reuse ;  /* 0x000000011313c824 */ /* 0x100fe200078e0a08 */
[----:B------:R-:W-:Y:S01]  /*05c0*/  ISETP.GT.U32.AND P4, PT, R6, R17, PT ;  /* 0x000000110600720c */ /* 0x000fe20003f84070 */
[--C-:B------:R-:W-:Y:S01]  /*05d0*/  @!P6 IMAD.IADD R13, R13, 0x1, -R8.reuse ;  /* 0x000000010d0de824 */ /* 0x100fe200078e0a08 */
[----:B------:R-:W-:Y:S02]  /*05e0*/  SEL R12, R10, R11, !P0 ;  /* 0x0000000b0a0c7207 */ /* 0x000fe40004000000 */
[----:B------:R-:W-:Y:S02]  /*05f0*/  ISETP.GT.U32.AND P3, PT, R6, R19, PT ;  /* 0x000000130600720c */ /* 0x000fe40003f64070 */
[----:B------:R-:W-:Y:S01]  /*0600*/  @!P5 IADD3 R21, PT, PT, R21, -R8, RZ ;  /* 0x800000081515d210 */ /* 0x000fe20007ffe0ff */
[----:B------:R-:W-:Y:S01]  /*0610*/  @!P2 IMAD.IADD R15, R15, 0x1, -R8 ;  /* 0x000000010f0fa824 */ /* 0x000fe200078e0a08 */
[----:B------:R-:W-:-:S02]  /*0620*/  ISETP.NE.AND P5, PT, R12, R7, PT ;  /* 0x000000070c00720c */ /* 0x000fc40003fa5270 */
[----:B------:R-:W-:Y:S02]  /*0630*/  SEL R12, R10, R13, !P0 ;  /* 0x0000000d0a0c7207 */ /* 0x000fe40004000000 */
[----:B------:R-:W-:Y:S01]  /*0640*/  ISETP.GT.U32.AND P6, PT, R6, R21, PT ;  /* 0x000000150600720c */ /* 0x000fe20003fc4070 */
[--C-:B------:R-:W-:Y:S01]  /*0650*/  @!P4 IMAD.IADD R17, R17, 0x1, -R8.reuse ;  /* 0x000000011111c824 */ /* 0x100fe200078e0a08 */
[----:B------:R-:W-:Y:S02]  /*0660*/  ISETP.NE.AND P2, PT, R12, R7, PT ;  /* 0x000000070c00720c */ /* 0x000fe40003f45270 */
[C---:B------:R-:W-:Y:S01]  /*0670*/  SEL R12, R10.reuse, R15, !P0 ;  /* 0x0000000f0a0c7207 */ /* 0x040fe20004000000 */
[----:B------:R-:W-:Y:S01]  /*0680*/  @!P3 IMAD.IADD R19, R19, 0x1, -R8 ;  /* 0x000000011313b824 */ /* 0x000fe200078e0a08 */
[----:B------:R-:W-:Y:S02]  /*0690*/  SEL R14, R10, R17, !P0 ;  /* 0x000000110a0e7207 */ /* 0x000fe40004000000 */
[----:B------:R-:W-:Y:S01]  /*06a0*/  ISETP.NE.AND P4, PT, R12, R7, PT ;  /* 0x000000070c00720c */ /* 0x000fe20003f85270 */
[----:B------:R-:W3:Y:S01]  /*06b0*/  @!P5 LDG.E R11, desc[UR10][R4.64+-0x8] ;  /* 0xfffff80a040bd981 */ /* 0x000ee2000c1e1900 */
[----:B------:R-:W-:-:S02]  /*06c0*/  SEL R12, R10, R19, !P0 ;  /* 0x000000130a0c7207 */ /* 0x000fc40004000000 */
[-C--:B------:R-:W-:Y:S01]  /*06d0*/  ISETP.NE.AND P3, PT, R14, R7.reuse, PT ;  /* 0x000000070e00720c */ /* 0x080fe20003f65270 */
[----:B------:R-:W-:Y:S02]  /*06e0*/  @!P6 IMAD.IADD R21, R21, 0x1, -R8 ;  /* 0x000000011515e824 */ /* 0x000fe400078e0a08 */
[----:B------:R-:W4:Y:S01]  /*06f0*/  @!P2 LDG.E R13, desc[UR10][R4.64+-0x4] ;  /* 0xfffffc0a040da981 */ /* 0x000f22000c1e1900 */
[----:B------:R-:W-:Y:S02]  /*0700*/  ISETP.NE.AND P6, PT, R12, R7, PT ;  /* 0x000000070c00720c */ /* 0x000fe40003fc5270 */
[----:B------:R-:W-:-:S07]  /*0710*/  SEL R12, R10, R21, !P0 ;  /* 0x000000150a0c7207 */ /* 0x000fce0004000000 */
[----:B------:R-:W5:Y:S04]  /*0720*/  @!P3 LDG.E R15, desc[UR10][R4.64+0x4] ;  /* 0x0000040a040fb981 */ /* 0x000f68000c1e1900 */
[----:B------:R-:W5:Y:S01]  /*0730*/  @!P6 LDG.E R17, desc[UR10][R4.64+0x8] ;  /* 0x0000080a0411e981 */ /* 0x000f62000c1e1900 */
[----:B--2---:R-:W-:-:S03]  /*0740*/  @!P1 IMAD.IADD R2, R2, 0x1, R9 ;  /* 0x0000000102029824 */ /* 0x004fc600078e0209 */
[----:B------:R-:W2:Y:S01]  /*0750*/  @!P4 LDG.E R9, desc[UR10][R4.64] ;  /* 0x0000000a0409c981 */ /* 0x000ea2000c1e1900 */
[----:B------:R-:W-:-:S13]  /*0760*/  ISETP.NE.AND P1, PT, R12, R7, PT ;  /* 0x000000070c00720c */ /* 0x000fda0003f25270 */
[----:B------:R-:W5:Y:S01]  /*0770*/  @!P1 LDG.E R19, desc[UR10][R4.64+0xc] ;  /* 0x00000c0a04139981 */ /* 0x000f62000c1e1900 */
[----:B------:R-:W-:Y:S02]  /*0780*/  ULOP3.LUT UR7, UR4, 0x7f8, URZ, 0xc0, !UPT ;  /* 0x000007f804077892 */ /* 0x000fe4000f8ec0ff */
[----:B------:R-:W-:-:S04]  /*0790*/  UIADD3 UR5, UP0, UPT, UR5, 0x20, URZ ;  /* 0x0000002005057890 */ /* 0x000fc8000ff1e0ff */
[----:B------:R-:W-:Y:S01]  /*07a0*/  UIADD3.X UR6, UPT, UPT, URZ, UR6, URZ, UP0, !UPT ;  /* 0x00000006ff067290 */ /* 0x000fe200087fe4ff */
[----:B---3--:R-:W-:-:S05]  /*07b0*/  @!P5 IADD3 R2, PT, PT, R2, R11, RZ ;  /* 0x0000000b0202d210 */ /* 0x008fca0007ffe0ff */
[----:B----4-:R-:W-:-:S04]  /*07c0*/  @!P2 IMAD.IADD R2, R2, 0x1, R13 ;  /* 0x000000010202a824 */ /* 0x010fc800078e020d */
[----:B--2---:R-:W-:Y:S02]  /*07d0*/  @!P4 IMAD.IADD R2, R2, 0x1, R9 ;  /* 0x000000010202c824 */ /* 0x004fe400078e0209 */
[----:B------:R-:W-:-:S05]  /*07e0*/  IMAD.U32 R9, RZ, RZ, UR7 ;  /* 0x00000007ff097e24 */ /* 0x000fca000f8e00ff */
[----:B------:R-:W-:Y:S01]  /*07f0*/  ISETP.NE.AND P2, PT, R9, 0x8, PT ;  /* 0x000000080900780c */ /* 0x000fe20003f45270 */
[----:B-----5:R-:W-:-:S04]  /*0800*/  @!P3 IMAD.IADD R2, R2, 0x1, R15 ;  /* 0x000000010202b824 */ /* 0x020fc800078e020f */
[----:B------:R-:W-:-:S04]  /*0810*/  @!P6 IMAD.IADD R2, R2, 0x1, R17 ;  /* 0x000000010202e824 */ /* 0x000fc800078e0211 */
[----:B------:R-:W-:-:S04]  /*0820*/  @!P1 IMAD.IADD R2, R2, 0x1, R19 ;  /* 0x0000000102029824 */ /* 0x000fc800078e0213 */
[----:B------:R-:W-:Y:S05]  /*0830*/  @!P2 BRA `(.L_x_2) ;  /* 0x000000080044a947 */ /* 0x000fea0003800000 */
[----:B------:R-:W0:Y:S01]  /*0840*/  LDC R10, c[0x0][0x390] ;  /* 0x0000e400ff0a7b82 */ /* 0x000e220000000800 */
[----:B------:R-:W-:Y:S01]  /*0850*/  MOV R11, UR5 ;  /* 0x00000005000b7c02 */ /* 0x000fe20008000f00 */
[----:B------:R-:W-:Y:S02]  /*0860*/  IMAD.U32 R14, RZ, RZ, UR6 ;  /* 0x00000006ff0e7e24 */ /* 0x000fe4000f8e00ff */
[----:B------:R-:W-:Y:S01]  /*0870*/  IMAD.MOV.U32 R12, RZ, RZ, 0x8 ;  /* 0x00000008ff0c7424 */ /* 0x000fe200078e00ff */
[----:B0-----:R-:W-:Y:S02]  /*0880*/  ISETP.NE.AND P0, PT, R10, RZ, PT ;  /* 0x000000ff0a00720c */ /* 0x001fe40003f05270 */
[-C--:B------:R-:W-:Y:S02]  /*0890*/  IABS R8, R10.reuse ;  /* 0x0000000a00087213 */ /* 0x080fe40000000000 */
[----:B------:R-:W-:-:S09]  /*08a0*/  LOP3.LUT R10, RZ, R10, RZ, 0x33, !PT ;  /* 0x0000000aff0a7212 */ /* 0x000fd200078e33ff */
.L_x_3:
[----:B------:R-:W0:Y:S01]  /*08b0*/  I2F.RP R16, R8 ;  /* 0x0000000800107306 */ /* 0x000e220000209400 */
[----:B------:R-:W-:Y:S01]  /*08c0*/  IABS R15, R12 ;  /* 0x0000000c000f7213 */ /* 0x000fe20000000000 */
[C---:B------:R-:W-:Y:S01]  /*08d0*/  VIADD R13, R12.reuse, 0x1 ;  /* 0x000000010c0d7836 */ /* 0x040fe20000000000 */
[----:B------:R-:W-:-:S03]  /*08e0*/  ISETP.GE.AND P2, PT, R12, RZ, PT ;  /* 0x000000ff0c00720c */ /* 0x000fc60003f46270 */
[----:B------:R-:W-:-:S04]  /*08f0*/  IMAD.HI.U32 R3, R3, R15, RZ ;  /* 0x0000000f03037227 */ /* 0x000fc800078e00ff */
[----:B------:R-:W-:-:S04]  /*0900*/  IMAD.MOV R3, RZ, RZ, -R3 ;  /* 0x000000ffff037224 */ /* 0x000fc800078e0a03 */
[----:B------:R-:W-:Y:S01]  /*0910*/  IMAD R15, R8, R3, R15 ;  /* 0x00000003080f7224 */ /* 0x000fe200078e020f */
[----:B0-----:R-:W0:Y:S04]  /*0920*/  MUFU.RCP R16, R16 ;  /* 0x0000001000107308 */ /* 0x001e280000001000 */
[----:B------:R-:W-:Y:S01]  /*0930*/  ISETP.GT.U32.AND P1, PT, R6, R15, PT ;  /* 0x0000000f0600720c */ /* 0x000fe20003f24070 */
[----:B0-----:R-:W-:Y:S01]  /*0940*/  VIADD R4, R16, 0xffffffe ;  /* 0x0ffffffe10047836 */ /* 0x001fe20000000000 */
[----:B------:R-:W-:-:S11]  /*0950*/  IABS R16, R13 ;  /* 0x0000000d00107213 */ /* 0x000fd60000000000 */
[--C-:B------:R-:W-:Y:S01]  /*0960*/  @!P1 IMAD.IADD R15, R15, 0x1, -R8.reuse ;  /* 0x000000010f0f9824 */ /* 0x100fe200078e0a08 */
[----:B------:R0:W1:Y:S04]  /*0970*/  F2I.FTZ.U32.TRUNC.NTZ R5, R4 ;  /* 0x0000000400057305 */ /* 0x000068000021f000 */
[----:B------:R-:W-:Y:S01]  /*0980*/  ISETP.GT.U32.AND P1, PT, R6, R15, PT ;  /* 0x0000000f0600720c */ /* 0x000fe20003f24070 */
[----:B------:R-:W-:Y:S02]  /*0990*/  IMAD.MOV.U32 R6, RZ, RZ, R8 ;  /* 0x000000ffff067224 */ /* 0x000fe400078e0008 */
[----:B0-----:R-:W-:Y:S02]  /*09a0*/  HFMA2 R4, -RZ, RZ, 0, 0 ;  /* 0x00000000ff047431 */ /* 0x001fe400000001ff */
[----:B-1----:R-:W-:-:S08]  /*09b0*/  IMAD.MOV R17, RZ, RZ, -R5 ;  /* 0x000000ffff117224 */ /* 0x002fd000078e0a05 */
[----:B------:R-:W-:Y:S02]  /*09c0*/  @!P1 IMAD.IADD R15, R15, 0x1, -R8 ;  /* 0x000000010f0f9824 */ /* 0x000fe400078e0a08 */
[----:B------:R-:W-:-:S03]  /*09d0*/  IMAD R3, R17, R8, RZ ;  /* 0x0000000811037224 */ /* 0x000fc600078e02ff */
[----:B------:R-:W-:Y:S01]  /*09e0*/  @!P2 IADD3 R15, PT, PT, -R15, RZ, RZ ;  /* 0x000000ff0f0fa210 */ /* 0x000fe20007ffe1ff */
[----:B------:R-:W-:Y:S01]  /*09f0*/  IMAD.HI.U32 R3, R5, R3, R4 ;  /* 0x0000000305037227 */ /* 0x000fe200078e0004 */
[----:B------:R-:W-:-:S03]  /*0a00*/  ISETP.GE.AND P2, PT, R13, RZ, PT ;  /* 0x000000ff0d00720c */ /* 0x000fc60003f46270 */
[----:B------:R-:W-:Y:S02]  /*0a10*/  IMAD.MOV.U32 R5, RZ, RZ, R16 ;  /* 0x000000ffff057224 */ /* 0x000fe400078e0010 */
[----:B------:R-:W-:Y:S02]  /*0a20*/  VIADD R16, R12, 0x2 ;  /* 0x000000020c107836 */ /* 0x000fe40000000000 */
[----:B------:R-:W-:-:S04]  /*0a30*/  IMAD.HI.U32 R4, R3, R5, RZ ;  /* 0x0000000503047227 */ /* 0x000fc800078e00ff */
[----:B------:R-:W-:-:S04]  /*0a40*/  IMAD.MOV R4, RZ, RZ, -R4 ;  /* 0x000000ffff047224 */ /* 0x000fc800078e0a04 */
[----:B------:R-:W-:Y:S01]  /*0a50*/  IMAD R5, R8, R4, R5 ;  /* 0x0000000408057224 */ /* 0x000fe200078e0205 */
[----:B------:R-:W-:Y:S02]  /*0a60*/  SEL R4, R10, R15, !P0 ;  /* 0x0000000f0a047207 */ /* 0x000fe40004000000 */
[----:B------:R-:W-:Y:S02]  /*0a70*/  IABS R15, R16 ;  /* 0x00000010000f7213 */ /* 0x000fe40000000000 */
[----:B------:R-:W-:-:S13]  /*0a80*/  ISETP.GT.U32.AND P3, PT, R6, R5, PT ;  /* 0x000000050600720c */ /* 0x000fda0003f64070 */
[----:B------:R-:W-:Y:S01]  /*0a90*/  @!P3 IMAD.IADD R5, R5, 0x1, -R8 ;  /* 0x000000010505b824 */ /* 0x000fe200078e0a08 */
[----:B------:R-:W-:Y:S01]  /*0aa0*/  ISETP.NE.AND P3, PT, R4, R7, PT ;  /* 0x000000070400720c */ /* 0x000fe20003f65270 */
[----:B------:R-:W-:-:S03]  /*0ab0*/  IMAD.MOV.U32 R4, RZ, RZ, R11 ;  /* 0x000000ffff047224 */ /* 0x000fc600078e000b */
[----:B------:R-:W-:-:S13]  /*0ac0*/  ISETP.GT.U32.AND P1, PT, R6, R5, PT ;  /* 0x000000050600720c */ /* 0x000fda0003f24070 */
[----:B------:R-:W-:-:S04]  /*0ad0*/  @!P1 IMAD.IADD R5, R5, 0x1, -R8 ;  /* 0x0000000105059824 */ /* 0x000fc800078e0a08 */
[----:B------:R-:W-:Y:S02]  /*0ae0*/  IMAD.MOV.U32 R13, RZ, RZ, R5 ;  /* 0x000000ffff0d7224 */ /* 0x000fe400078e0005 */
[----:B------:R-:W-:-:S03]  /*0af0*/  IMAD.MOV.U32 R5, RZ, RZ, R14 ;  /* 0x000000ffff057224 */ /* 0x000fc600078e000e */
[----:B------:R-:W-:Y:S02]  /*0b00*/  @!P2 IADD3 R13, PT, PT, -R13, RZ, RZ ;  /* 0x000000ff0d0da210 */ /* 0x000fe40007ffe1ff */
[----:B------:R-:W2:Y:S01]  /*0b10*/  @!P3 LDG.E R21, desc[UR10][R4.64+-0x10] ;  /* 0xfffff00a0415b981 */ /* 0x000ea2000c1e1900 */
[----:B------:R-:W-:Y:S01]  /*0b20*/  IMAD.HI.U32 R11, R3, R15, RZ ;  /* 0x0000000f030b7227 */ /* 0x000fe200078e00ff */
[----:B------:R-:W-:-:S03]  /*0b30*/  SEL R14, R10, R13, !P0 ;  /* 0x0000000d0a0e7207 */ /* 0x000fc60004000000 */
[----:B------:R-:W-:Y:S01]  /*0b40*/  IMAD.MOV R11, RZ, RZ, -R11 ;  /* 0x000000ffff0b7224 */ /* 0x000fe200078e0a0b */
[----:B------:R-:W-:-:S03]  /*0b50*/  ISETP.NE.AND P2, PT, R14, R7, PT ;  /* 0x000000070e00720c */ /* 0x000fc60003f45270 */
[----:B------:R-:W-:-:S10]  /*0b60*/  IMAD R11, R8, R11, R15 ;  /* 0x0000000b080b7224 */ /* 0x000fd400078e020f */
[----:B------:R-:W3:Y:S01]  /*0b70*/  @!P2 LDG.E R19, desc[UR10][R4.64+-0xc] ;  /* 0xfffff40a0413a981 */ /* 0x000ee2000c1e1900 */
[----:B------:R-:W-:Y:S02]  /*0b80*/  ISETP.GT.U32.AND P1, PT, R6, R11, PT ;  /* 0x0000000b0600720c */ /* 0x000fe40003f24070 */
[----:B------:R-:W-:-:S11]  /*0b90*/  ISETP.GE.AND P4, PT, R16, RZ, PT ;  /* 0x000000ff1000720c */ /* 0x000fd60003f86270 */
[----:B------:R-:W-:-:S05]  /*0ba0*/  @!P1 IMAD.IADD R11, R11, 0x1, -R8 ;  /* 0x000000010b0b9824 */ /* 0x000fca00078e0a08 */
[----:B------:R-:W-:-:S13]  /*0bb0*/  ISETP.GT.U32.AND P1, PT, R6, R11, PT ;  /* 0x0000000b0600720c */ /* 0x000fda0003f24070 */
[----:B------:R-:W-:-:S04]  /*0bc0*/  @!P1 IMAD.IADD R11, R11, 0x1, -R8 ;  /* 0x000000010b0b9824 */ /* 0x000fc800078e0a08 */
[----:B------:R-:W-:-:S05]  /*0bd0*/  @!P4 IMAD.MOV R11, RZ, RZ, -R11 ;  /* 0x000000ffff0bc224 */ /* 0x000fca00078e0a0b */
[----:B------:R-:W-:-:S04]  /*0be0*/  SEL R14, R10, R11, !P0 ;  /* 0x0000000b0a0e7207 */ /* 0x000fc80004000000 */
[----:B------:R-:W-:-:S13]  /*0bf0*/  ISETP.NE.AND P1, PT, R14, R7, PT ;  /* 0x000000070e00720c */ /* 0x000fda0003f25270 */
[----:B------:R-:W4:Y:S01]  /*0c00*/  @!P1 LDG.E R11, desc[UR10][R4.64+-0x8] ;  /* 0xfffff80a040b9981 */ /* 0x000f22000c1e1900 */
[C---:B------:R-:W-:Y:S01]  /*0c10*/  VIADD R16, R12.reuse, 0x3 ;  /* 0x000000030c107836 */ /* 0x040fe20000000000 */
[C---:B------:R-:W-:Y:S01]  /*0c20*/  IADD3 R14, PT, PT, R12.reuse, 0x4, RZ ;  /* 0x000000040c0e7810 */ /* 0x040fe20007ffe0ff */
[----:B------:R-:W-:-:S03]  /*0c30*/  VIADD R15, R12, 0x5 ;  /* 0x000000050c0f7836 */ /* 0x000fc60000000000 */
[----:B------:R-:W-:Y:S02]  /*0c40*/  IABS R18, R16 ;  /* 0x0000001000127213 */ /* 0x000fe40000000000 */
[----:B------:R-:W-:Y:S02]  /*0c50*/  IABS R17, R14 ;  /* 0x0000000e00117213 */ /* 0x000fe40000000000 */
[----:B------:R-:W-:Y:S01]  /*0c60*/  IABS R22, R15 ;  /* 0x0000000f00167213 */ /* 0x000fe20000000000 */
[----:B------:R-:W-:Y:S01]  /*0c70*/  IMAD.HI.U32 R13, R3, R18, RZ ;  /* 0x00000012030d7227 */ /* 0x000fe200078e00ff */
[----:B------:R-:W-:-:S03]  /*0c80*/  ISETP.GE.AND P4, PT, R16, RZ, PT ;  /* 0x000000ff1000720c */ /* 0x000fc60003f86270 */
[----:B------:R-:W-:Y:S02]  /*0c90*/  IMAD.MOV R13, RZ, RZ, -R13 ;  /* 0x000000ffff0d7224 */ /* 0x000fe400078e0a0d */
[----:B------:R-:W-:-:S04]  /*0ca0*/  IMAD.HI.U32 R20, R3, R17, RZ ;  /* 0x0000001103147227 */ /* 0x000fc800078e00ff */
[----:B------:R-:W-:Y:S02]  /*0cb0*/  IMAD R13, R8, R13, R18 ;  /* 0x0000000d080d7224 */ /* 0x000fe400078e0212 */
[----:B------:R-:W-:Y:S02]  /*0cc0*/  IMAD.MOV R23, RZ, RZ, -R20 ;  /* 0x000000ffff177224 */ /* 0x000fe400078e0a14 */
[----:B------:R-:W-:Y:S01]  /*0cd0*/  IMAD.MOV.U32 R18, RZ, RZ, R22 ;  /* 0x000000ffff127224 */ /* 0x000fe200078e0016 */
[----:B------:R-:W-:Y:S01]  /*0ce0*/  ISETP.GT.U32.AND P5, PT, R6, R13, PT ;  /* 0x0000000d0600720c */ /* 0x000fe20003fa4070 */
[----:B------:R-:W-:Y:S02]  /*0cf0*/  IMAD R17, R8, R23, R17 ;  /* 0x0000001708117224 */ /* 0x000fe400078e0211 */
[----:B------:R-:W-:-:S04]  /*0d00*/  IMAD.HI.U32 R22, R3, R18, RZ ;  /* 0x0000001203167227 */ /* 0x000fc800078e00ff */
[----:B------:R-:W-:Y:S01]  /*0d10*/  VIADD R20, R12, 0x6 ;  /* 0x000000060c147836 */ /* 0x000fe20000000000 */
[----:B------:R-:W-:-:S04]  /*0d20*/  IADD3 R25, PT, PT, -R22, RZ, RZ ;  /* 0x000000ff16197210 */ /* 0x000fc80007ffe1ff */
[----:B------:R-:W-:Y:S01]  /*0d30*/  IABS R23, R20 ;  /* 0x0000001400177213 */ /* 0x000fe20000000000 */
[----:B------:R-:W-:-:S04]  /*0d40*/  @!P5 IMAD.IADD R13, R13, 0x1, -R8 ;  /* 0x000000010d0dd824 */ /* 0x000fc800078e0a08 */
[----:B------:R-:W-:Y:S01]  /*0d50*/  IMAD.HI.U32 R16, R3, R23, RZ ;  /* 0x0000001703107227 */ /* 0x000fe200078e00ff */
[----:B------:R-:W-:-:S03]  /*0d60*/  ISETP.GT.U32.AND P5, PT, R6, R13, PT ;  /* 0x0000000d0600720c */ /* 0x000fc60003fa4070 */
[----:B------:R-:W-:-:S04]  /*0d70*/  IMAD.MOV R16, RZ, RZ, -R16 ;  /* 0x000000ffff107224 */ /* 0x000fc800078e0a10 */
[----:B------:R-:W-:-:S06]  /*0d80*/  IMAD R23, R8, R16, R23 ;  /* 0x0000001008177224 */ /* 0x000fcc00078e0217 */
[----:B------:R-:W-:Y:S01]  /*0d90*/  @!P5 IMAD.IADD R13, R13, 0x1, -R8 ;  /* 0x000000010d0dd824 */ /* 0x000fe200078e0a08 */
[----:B------:R-:W-:-:S04]  /*0da0*/  ISETP.GT.U32.AND P5, PT, R6, R23, PT ;  /* 0x000000170600720c */ /* 0x000fc80003fa4070 */
[----:B------:R-:W-:-:S09]  /*0db0*/  @!P4 IADD3 R13, PT, PT, -R13, RZ, RZ ;  /* 0x000000ff0d0dc210 */ /* 0x000fd20007ffe1ff */
[----:B------:R-:W-:-:S05]  /*0dc0*/  @!P5 IMAD.IADD R23, R23, 0x1, -R8 ;  /* 0x000000011717d824 */ /* 0x000fca00078e0a08 */
[----:B------:R-:W-:-:S13]  /*0dd0*/  ISETP.GT.U32.AND P4, PT, R6, R23, PT ;  /* 0x000000170600720c */ /* 0x000fda0003f84070 */
[----:B------:R-:W-:Y:S02]  /*0de0*/  @!P4 IMAD.IADD R23, R23, 0x1, -R8 ;  /* 0x000000011717c824 */ /* 0x000fe400078e0a08 */
[----:B--2---:R-:W-:Y:S01]  /*0df0*/  @!P3 IMAD.IADD R2, R2, 0x1, R21 ;  /* 0x000000010202b824 */ /* 0x004fe200078e0215 */
[----:B------:R-:W-:Y:S01]  /*0e00*/  ISETP.GT.U32.AND P3, PT, R6, R17, PT ;  /* 0x000000110600720c */ /* 0x000fe20003f64070 */
[----:B------:R-:W-:Y:S02]  /*0e10*/  IMAD R21, R8, R25, R18 ;  /* 0x0000001908157224 */ /* 0x000fe400078e0212 */
[----:B------:R-:W-:-:S05]  /*0e20*/  VIADD R18, R12, 0x7 ;  /* 0x000000070c127836 */ /* 0x000fca0000000000 */
[----:B------:R-:W-:Y:S02]  /*0e30*/  IABS R22, R18 ;  /* 0x0000001200167213 */ /* 0x000fe40000000000 */
[----:B------:R-:W-:-:S03]  /*0e40*/  ISETP.GE.AND P4, PT, R18, RZ, PT ;  /* 0x000000ff1200720c */ /* 0x000fc60003f86270 */
[----:B------:R-:W-:Y:S02]  /*0e50*/  @!P3 IMAD.IADD R17, R17, 0x1, -R8 ;  /* 0x000000011111b824 */ /* 0x000fe400078e0a08 */
[----:B------:R-:W-:-:S03]  /*0e60*/  IMAD.HI.U32 R16, R3, R22, RZ ;  /* 0x0000001603107227 */ /* 0x000fc600078e00ff */
[----:B------:R-:W-:Y:S02]  /*0e70*/  ISETP.GT.U32.AND P3, PT, R6, R17, PT ;  /* 0x000000110600720c */ /* 0x000fe40003f64070 */
[----:B---3--:R-:W-:Y:S01]  /*0e80*/  @!P2 IADD3 R2, PT, PT, R2, R19, RZ ;  /* 0x000000130202a210 */ /* 0x008fe20007ffe0ff */
[----:B------:R-:W-:Y:S01]  /*0e90*/  IMAD.MOV R19, RZ, RZ, -R16 ;  /* 0x000000ffff137224 */ /* 0x000fe200078e0a10 */
[----:B------:R-:W-:-:S03]  /*0ea0*/  ISETP.GT.U32.AND P2, PT, R6, R21, PT ;  /* 0x000000150600720c */ /* 0x000fc60003f44070 */
[----:B------:R-:W-:-:S06]  /*0eb0*/  IMAD R19, R8, R19, R22 ;  /* 0x0000001308137224 */ /* 0x000fcc00078e0216 */
[----:B------:R-:W-:Y:S01]  /*0ec0*/  @!P3 IMAD.IADD R17, R17, 0x1, -R8 ;  /* 0x000000011111b824 */ /* 0x000fe200078e0a08 */
[----:B------:R-:W-:-:S03]  /*0ed0*/  ISETP.GT.U32.AND P3, PT, R6, R19, PT ;  /* 0x000000130600720c */ /* 0x000fc60003f64070 */
[----:B------:R-:W-:Y:S01]  /*0ee0*/  @!P2 IMAD.IADD R21, R21, 0x1, -R8 ;  /* 0x000000011515a824 */ /* 0x000fe200078e0a08 */
[----:B------:R-:W-:Y:S02]  /*0ef0*/  ISETP.GE.AND P2, PT, R14, RZ, PT ;  /* 0x000000ff0e00720c */ /* 0x000fe40003f46270 */
[----:B------:R-:W-:Y:S02]  /*0f00*/  SEL R14, R10, R13, !P0 ;  /* 0x0000000d0a0e7207 */ /* 0x000fe40004000000 */
[----:B------:R-:W-:-:S05]  /*0f10*/  ISETP.GT.U32.AND P5, PT, R6, R21, PT ;  /* 0x000000150600720c */ /* 0x000fca0003fa4070 */
[----:B------:R-:W-:Y:S01]  /*0f20*/  @!P3 IMAD.IADD R19, R19, 0x1, -R8 ;  /* 0x000000011313b824 */ /* 0x000fe200078e0a08 */
[----:B------:R-:W-:-:S03]  /*0f30*/  ISETP.GE.AND P3, PT, R15, RZ, PT ;  /* 0x000000ff0f00720c */ /* 0x000fc60003f66270 */
[----:B------:R-:W-:Y:S01]  /*0f40*/  @!P2 IMAD.MOV R17, RZ, RZ, -R17 ;  /* 0x000000ffff11a224 */ /* 0x000fe200078e0a11 */
[----:B------:R-:W-:-:S03]  /*0f50*/  ISETP.GT.U32.AND P2, PT, R6, R19, PT ;  /* 0x000000130600720c */ /* 0x000fc60003f44070 */
[----:B------:R-:W-:Y:S01]  /*0f60*/  @!P5 IMAD.IADD R21, R21, 0x1, -R8 ;  /* 0x000000011515d824 */ /* 0x000fe200078e0a08 */
[----:B------:R-:W-:Y:S02]  /*0f70*/  ISETP.GE.AND P5, PT, R20, RZ, PT ;  /* 0x000000ff1400720c */ /* 0x000fe40003fa6270 */
[----:B------:R-:W-:-:S03]  /*0f80*/  SEL R16, R10, R17, !P0 ;  /* 0x000000110a107207 */ /* 0x000fc60004000000 */
[----:B------:R-:W-:Y:S01]  /*0f90*/  @!P3 IMAD.MOV R21, RZ, RZ, -R21 ;  /* 0x000000ffff15b224 */ /* 0x000fe200078e0a15 */
[----:B------:R-:W-:-:S03]  /*0fa0*/  ISETP.NE.AND P3, PT, R14, R7, PT ;  /* 0x000000070e00720c */ /* 0x000fc60003f65270 */
[----:B------:R-:W-:Y:S02]  /*0fb0*/  @!P2 IADD3 R19, PT, PT, R19, -R8, RZ ;  /* 0x800000081313a210 */ /* 0x000fe40007ffe0ff */
[----:B------:R-:W-:Y:S02]  /*0fc0*/  SEL R14, R10, R21, !P0 ;  /* 0x000000150a0e7207 */ /* 0x000fe40004000000 */
[----:B------:R-:W-:Y:S01]  /*0fd0*/  @!P5 IMAD.MOV R23, RZ, RZ, -R23 ;  /* 0x000000ffff17d224 */ /* 0x000fe200078e0a17 */
[-C--:B------:R-:W-:Y:S01]  /*0fe0*/  ISETP.NE.AND P5, PT, R16, R7.reuse, PT ;  /* 0x000000071000720c */ /* 0x080fe20003fa5270 */
[----:B------:R-:W-:Y:S01]  /*0ff0*/  @!P4 IMAD.MOV R19, RZ, RZ, -R19 ;  /* 0x000000ffff13c224 */ /* 0x000fe200078e0a13 */
[----:B------:R-:W-:Y:S02]  /*1000*/  ISETP.NE.AND P2, PT, R14, R7, PT ;  /* 0x000000070e00720c */ /* 0x000fe40003f45270 */
[----:B------:R-:W-:-:S04]  /*1010*/  SEL R14, R10, R23, !P0 ;  /* 0x000000170a0e7207 */ /* 0x000fc80004000000 */
[----:B------:R-:W-:Y:S02]  /*1020*/  ISETP.NE.AND P4, PT, R14, R7, PT ;  /* 0x000000070e00720c */ /* 0x000fe40003f85270 */
[----:B------:R-:W-:Y:S02]  /*1030*/  SEL R14, R10, R19, !P0 ;  /* 0x000000130a0e7207 */ /* 0x000fe40004000000 */
[----:B------:R-:W2:Y:S01]  /*1040*/  @!P3 LDG.E R19, desc[UR10][R4.64+-0x4] ;  /* 0xfffffc0a0413b981 */ /* 0x000ea2000c1e1900 */
[----:B----4-:R-:W-:Y:S01]  /*1050*/  @!P1 IMAD.IADD R2, R2, 0x1, R11 ;  /* 0x0000000102029824 */ /* 0x010fe200078e020b */
[----:B------:R-:W-:Y:S02]  /*1060*/  ISETP.NE.AND P1, PT, R14, R7, PT ;  /* 0x000000070e00720c */ /* 0x000fe40003f25270 */
[----:B------:R-:W3:Y:S04]  /*1070*/  @!P5 LDG.E R17, desc[UR10][R4.64] ;  /* 0x0000000a0411d981 */ /* 0x000ee8000c1e1900 */
[----:B------:R-:W4:Y:S04]  /*1080*/  @!P2 LDG.E R11, desc[UR10][R4.64+0x4] ;  /* 0x0000040a040ba981 */ /* 0x000f28000c1e1900 */
[----:B------:R-:W5:Y:S04]  /*1090*/  @!P4 LDG.E R15, desc[UR10][R4.64+0x8] ;  /* 0x0000080a040fc981 */ /* 0x000f68000c1e1900 */
[----:B------:R-:W5:Y:S01]  /*10a0*/  @!P1 LDG.E R13, desc[UR10][R4.64+0xc] ;  /* 0x00000c0a040d9981 */ /* 0x000f62000c1e1900 */
[----:B------:R-:W-:Y:S01]  /*10b0*/  IADD3 R12, PT, PT, R12, 0x8, RZ ;  /* 0x000000080c0c7810 */ /* 0x000fe20007ffe0ff */
[----:B--2---:R-:W-:-:S04]  /*10c0*/  @!P3 IMAD.IADD R2, R2, 0x1, R19 ;  /* 0x000000010202b824 */ /* 0x004fc800078e0213 */
[----:B---3--:R-:W-:-:S04]  /*10d0*/  @!P5 IMAD.IADD R2, R2, 0x1, R17 ;  /* 0x000000010202d824 */ /* 0x008fc800078e0211 */
[----:B----4-:R-:W-:Y:S01]  /*10e0*/  @!P2 IMAD.IADD R2, R2, 0x1, R11 ;  /* 0x000000010202a824 */ /* 0x010fe200078e020b */
[----:B------:R-:W-:Y:S02]  /*10f0*/  ISETP.NE.AND P2, PT, R12, R9, PT ;  /* 0x000000090c00720c */ /* 0x000fe40003f45270 */
[----:B------:R-:W-:Y:S01]  /*1100*/  IADD3 R11, P3, PT, R4, 0x20, RZ ;  /* 0x00000020040b7810 */ /* 0x000fe20007f7e0ff */
[----:B-----5:R-:W-:-:S04]  /*1110*/  @!P4 IMAD.IADD R2, R2, 0x1, R15 ;  /* 0x000000010202c824 */ /* 0x020fc800078e020f */
[----:B------:R-:W-:Y:S02]  /*1120*/  IMAD.X R14, RZ, RZ, R5, P3 ;  /* 0x000000ffff0e7224 */ /* 0x000fe400018e0605 */
[----:B------:R-:W-:-:S04]  /*1130*/  @!P1 IMAD.IADD R2, R2, 0x1, R13 ;  /* 0x0000000102029824 */ /* 0x000fc800078e020d */
[----:B------:R-:W-:Y:S05]  /*1140*/  @P2 BRA `(.L_x_3) ;  /* 0xfffffff400d82947 */ /* 0x000fea000383ffff */
.L_x_2:
[----:B------:R-:W-:-:S09]  /*1150*/  UISETP.NE.AND UP0, UPT, UR8, URZ, UPT ;  /* 0x000000ff0800728c */ /* 0x000fd2000bf05270 */
[----:B------:R-:W-:Y:S05]  /*1160*/  BRA.U !UP0, `(.L_x_4) ;  /* 0x0000000d08cc7547 */ /* 0x000fea000b800000 */
[----:B------:R-:W-:Y:S02]  /*1170*/  UISETP.GE.U32.AND UP0, UPT, UR8, 0x4, UPT ;  /* 0x000000040800788c */ /* 0x000fe4000bf06070 */
[----:B------:R-:W-:-:S04]  /*1180*/  ULOP3.LUT UR5, UR4, 0x3, URZ, 0xc0, !UPT ;  /* 0x0000000304057892 */ /* 0x000fc8000f8ec0ff */
[----:B------:R-:W-:-:S03]  /*1190*/  UISETP.NE.AND UP1, UPT, UR5, URZ, UPT ;  /* 0x000000ff0500728c */ /* 0x000fc6000bf25270 */
[----:B------:R-:W-:Y:S08]  /*11a0*/  BRA.U !UP0, `(.L_x_5) ;  /* 0x0000000108f87547 */ /* 0x000ff0000b800000 */
[----:B------:R-:W-:Y:S01]  /*11b0*/  IABS R11, R9 ;  /* 0x00000009000b7213 */ /* 0x000fe20000000000 */
[C---:B------:R-:W-:Y:S01]  /*11c0*/  VIADD R18, R9.reuse, 0x1 ;  /* 0x0000000109127836 */ /* 0x040fe20000000000 */
[C---:B------:R-:W-:Y:S01]  /*11d0*/  IADD3 R14, PT, PT, R9.reuse, 0x2, RZ ;  /* 0x00000002090e7810 */ /* 0x040fe20007ffe0ff */
[C---:B------:R-:W-:Y:S01]  /*11e0*/  VIADD R16, R9.reuse, 0x3 ;  /* 0x0000000309107836 */ /* 0x040fe20000000000 */
[----:B------:R-:W-:Y:S01]  /*11f0*/  ISETP.GE.AND P5, PT, R9, RZ, PT ;  /* 0x000000ff0900720c */ /* 0x000fe20003fa6270 */
[C---:B------:R-:W-:Y:S01]  /*1200*/  IMAD.HI.U32 R4, R3.reuse, R11, RZ ;  /* 0x0000000b03047227 */ /* 0x040fe200078e00ff */
[----:B------:R-:W-:Y:S02]  /*1210*/  IABS R13, R18 ;  /* 0x00000012000d7213 */ /* 0x000fe40000000000 */
[----:B------:R-:W-:Y:S01]  /*1220*/  IABS R15, R14 ;  /* 0x0000000e000f7213 */ /* 0x000fe20000000000 */
[----:B------:R-:W-:Y:S01]  /*1230*/  IMAD.MOV R12, RZ, RZ, -R4 ;  /* 0x000000ffff0c7224 */ /* 0x000fe200078e0a04 */
[----:B------:R-:W-:Y:S01]  /*1240*/  IABS R17, R16 ;  /* 0x0000001000117213 */ /* 0x000fe20000000000 */
[----:B------:R-:W-:-:S04]  /*1250*/  IMAD.HI.U32 R4, R3, R13, RZ ;  /* 0x0000000d03047227 */ /* 0x000fc800078e00ff */
[----:B------:R-:W-:Y:S02]  /*1260*/  IMAD R11, R8, R12, R11 ;  /* 0x0000000c080b7224 */ /* 0x000fe400078e020b */
[----:B------:R-:W-:Y:S02]  /*1270*/  IMAD.MOV R12, RZ, RZ, -R4 ;  /* 0x000000ffff0c7224 */ /* 0x000fe400078e0a04 */
[----:B------:R-:W-:Y:S01]  /*1280*/  IMAD.HI.U32 R5, R3, R15, RZ ;  /* 0x0000000f03057227 */ /* 0x000fe200078e00ff */
[----:B------:R-:W-:-:S03]  /*1290*/  ISETP.GT.U32.AND P1, PT, R6, R11, PT ;  /* 0x0000000b0600720c */ /* 0x000fc60003f24070 */
[----:B------:R-:W-:Y:S02]  /*12a0*/  IMAD R13, R8, R12, R13 ;  /* 0x0000000c080d7224 */ /* 0x000fe400078e020d */
[----:B------:R-:W-:-:S03]  /*12b0*/  IMAD.HI.U32 R4, R3, R17, RZ ;  /* 0x0000001103047227 */ /* 0x000fc600078e00ff */
[----:B------:R-:W-:Y:S01]  /*12c0*/  ISETP.GT.U32.AND P3, PT, R6, R13, PT ;  /* 0x0000000d0600720c */ /* 0x000fe20003f64070 */
[----:B------:R-:W-:Y:S02]  /*12d0*/  IMAD.MOV R5, RZ, RZ, -R5 ;  /* 0x000000ffff057224 */ /* 0x000fe400078e0a05 */
[----:B------:R-:W-:Y:S02]  /*12e0*/  IMAD.MOV R4, RZ, RZ, -R4 ;  /* 0x000000ffff047224 */ /* 0x000fe400078e0a04 */
[C---:B------:R-:W-:Y:S01]  /*12f0*/  IMAD R15, R8.reuse, R5, R15 ;  /* 0x00000005080f7224 */ /* 0x040fe200078e020f */
[----:B------:R-:W-:Y:S01]  /*1300*/  @!P1 IADD3 R11, PT, PT, R11, -R8, RZ ;  /* 0x800000080b0b9210 */ /* 0x000fe20007ffe0ff */
[----:B------:R-:W-:Y:S02]  /*1310*/  IMAD R17, R8, R4, R17 ;  /* 0x0000000408117224 */ /* 0x000fe400078e0211 */
[----:B------:R-:W0:Y:S01]  /*1320*/  LDC.64 R4, c[0x0][0x380] ;  /* 0x0000e000ff047b82 */ /* 0x000e220000000a00 */
[----:B------:R-:W-:-:S02]  /*1330*/  ISETP.GT.U32.AND P4, PT, R6, R15, PT ;  /* 0x0000000f0600720c */ /* 0x000fc40003f84070 */
[C---:B------:R-:W-:Y:S01]  /*1340*/  ISETP.GT.U32.AND P2, PT, R6.reuse, R17, PT ;  /* 0x000000110600720c */ /* 0x040fe20003f44070 */
[----:B------:R-:W-:Y:S01]  /*1350*/  @!P3 IMAD.IADD R13, R13, 0x1, -R8 ;  /* 0x000000010d0db824 */ /* 0x000fe200078e0a08 */
[----:B------:R-:W-:Y:S02]  /*1360*/  ISETP.GT.U32.AND P1, PT, R6, R11, PT ;  /* 0x0000000b0600720c */ /* 0x000fe40003f24070 */
[----:B------:R-:W-:Y:S02]  /*1370*/  ISETP.GE.AND P3, PT, R18, RZ, PT ;  /* 0x000000ff1200720c */ /* 0x000fe40003f66270 */
[----:B------:R-:W-:-:S05]  /*1380*/  ISETP.GT.U32.AND P6, PT, R6, R13, PT ;  /* 0x0000000d0600720c */ /* 0x000fca0003fc4070 */
[--C-:B------:R-:W-:Y:S02]  /*1390*/  @!P4 IMAD.IADD R15, R15, 0x1, -R8.reuse ;  /* 0x000000010f0fc824 */ /* 0x100fe400078e0a08 */
[--C-:B------:R-:W-:Y:S02]  /*13a0*/  @!P2 IMAD.IADD R17, R17, 0x1, -R8.reuse ;  /* 0x000000011111a824 */ /* 0x100fe400078e0a08 */
[--C-:B------:R-:W-:Y:S01]  /*13b0*/  @!P1 IMAD.IADD R11, R11, 0x1, -R8.reuse ;  /* 0x000000010b0b9824 */ /* 0x100fe200078e0a08 */
[C---:B------:R-:W-:Y:S02]  /*13c0*/  ISETP.GT.U32.AND P4, PT, R6.reuse, R15, PT ;  /* 0x0000000f0600720c */ /* 0x040fe40003f84070 */
[----:B------:R-:W-:Y:S01]  /*13d0*/  ISETP.GT.U32.AND P2, PT, R6, R17, PT ;  /* 0x000000110600720c */ /* 0x000fe20003f44070 */
[----:B------:R-:W-:Y:S01]  /*13e0*/  @!P6 IMAD.IADD R13, R13, 0x1, -R8 ;  /* 0x000000010d0de824 */ /* 0x000fe200078e0a08 */
[----:B------:R-:W-:Y:S01]  /*13f0*/  ISETP.GE.AND P1, PT, R14, RZ, PT ;  /* 0x000000ff0e00720c */ /* 0x000fe20003f26270 */
[----:B0-----:R-:W-:Y:S01]  /*1400*/  IMAD.WIDE.U32 R4, R9, 0x4, R4 ;  /* 0x0000000409047825 */ /* 0x001fe200078e0004 */
[----:B------:R-:W-:-:S02]  /*1410*/  ISETP.GE.AND P6, PT, R16, RZ, PT ;  /* 0x000000ff1000720c */ /* 0x000fc40003fc6270 */
[----:B------:R-:W-:Y:S01]  /*1420*/  @!P5 IADD3 R11, PT, PT, -R11, RZ, RZ ;  /* 0x000000ff0b0bd210 */ /* 0x000fe20007ffe1ff */
[----:B------:R-:W-:-:S03]  /*1430*/  @!P3 IMAD.MOV R13, RZ, RZ, -R13 ;  /* 0x000000ffff0db224 */ /* 0x000fc600078e0a0d */
[----:B------:R-:W-:Y:S01]  /*1440*/  SEL R12, R10, R11, !P0 ;  /* 0x0000000b0a0c7207 */ /* 0x000fe20004000000 */
[--C-:B------:R-:W-:Y:S02]  /*1450*/  @!P4 IMAD.IADD R15, R15, 0x1, -R8.reuse ;  /* 0x000000010f0fc824 */ /* 0x100fe400078e0a08 */
[----:B------:R-:W-:Y:S01]  /*1460*/  @!P2 IMAD.IADD R17, R17, 0x1, -R8 ;  /* 0x000000011111a824 */ /* 0x000fe200078e0a08 */
[----:B------:R-:W-:Y:S01]  /*1470*/  ISETP.NE.AND P2, PT, R12, R7, PT ;  /* 0x000000070c00720c */ /* 0x000fe20003f45270 */
[----:B------:R-:W-:Y:S01]  /*1480*/  @!P1 IMAD.MOV R15, RZ, RZ, -R15 ;  /* 0x000000ffff0f9224 */ /* 0x000fe200078e0a0f */
[----:B------:R-:W-:Y:S01]  /*1490*/  SEL R12, R10, R13, !P0 ;  /* 0x0000000d0a0c7207 */ /* 0x000fe20004000000 */
[----:B------:R-:W-:-:S03]  /*14a0*/  @!P6 IMAD.MOV R17, RZ, RZ, -R17 ;  /* 0x000000ffff11e224 */ /* 0x000fc600078e0a11 */
[----:B------:R-:W-:Y:S02]  /*14b0*/  SEL R14, R10, R15, !P0 ;  /* 0x0000000f0a0e7207 */ /* 0x000fe40004000000 */
[-C--:B------:R-:W-:Y:S02]  /*14c0*/  ISETP.NE.AND P1, PT, R12, R7.reuse, PT ;  /* 0x000000070c00720c */ /* 0x080fe40003f25270 */
[----:B------:R-:W-:Y:S02]  /*14d0*/  ISETP.NE.AND P3, PT, R14, R7, PT ;  /* 0x000000070e00720c */ /* 0x000fe40003f65270 */
[----:B------:R-:W-:Y:S01]  /*14e0*/  SEL R12, R10, R17, !P0 ;  /* 0x000000110a0c7207 */ /* 0x000fe20004000000 */
[----:B------:R-:W2:Y:S03]  /*14f0*/  @!P2 LDG.E R11, desc[UR10][R4.64] ;  /* 0x0000000a040ba981 */ /* 0x000ea6000c1e1900 */
[----:B------:R-:W-:-:S05]  /*1500*/  ISETP.NE.AND P4, PT, R12, R7, PT ;  /* 0x000000070c00720c */ /* 0x000fca0003f85270 */
[----:B------:R-:W3:Y:S04]  /*1510*/  @!P1 LDG.E R13, desc[UR10][R4.64+0x4] ;  /* 0x0000040a040d9981 */ /* 0x000ee8000c1e1900 */
[----:B------:R-:W4:Y:S04]  /*1520*/  @!P3 LDG.E R15, desc[UR10][R4.64+0x8] ;  /* 0x0000080a040fb981 */ /* 0x000f28000c1e1900 */
[----:B------:R-:W5:Y:S01]  /*1530*/  @!P4 LDG.E R17, desc[UR10][R4.64+0xc] ;  /* 0x00000c0a0411c981 */ /* 0x000f62000c1e1900 */
[----:B------:R-:W-:Y:S01]  /*1540*/  VIADD R9, R9, 0x4 ;  /* 0x0000000409097836 */ /* 0x000fe20000000000 */
[----:B--2---:R-:W-:-:S05]  /*1550*/  @!P2 IADD3 R2, PT, PT, R2, R11, RZ ;  /* 0x0000000b0202a210 */ /* 0x004fca0007ffe0ff */
[----:B---3--:R-:W-:-:S04]  /*1560*/  @!P1 IMAD.IADD R2, R2, 0x1, R13 ;  /* 0x0000000102029824 */ /* 0x008fc800078e020d */
[----:B----4-:R-:W-:-:S04]  /*1570*/  @!P3 IMAD.IADD R2, R2, 0x1, R15 ;  /* 0x000000010202b824 */ /* 0x010fc800078e020f */
[----:B-----5:R-:W-:-:S07]  /*1580*/  @!P4 IMAD.IADD R2, R2, 0x1, R17 ;  /* 0x000000010202c824 */ /* 0x020fce00078e0211 */
.L_x_5:
[----:B------:R-:W-:Y:S05]  /*1590*/  BRA.U !UP1, `(.L_x_4) ;  /* 0x0000000909c07547 */ /* 0x000fea000b800000 */
[----:B------:R-:W-:Y:S02]  /*15a0*/  UISETP.NE.AND UP0, UPT, UR5, 0x1, UPT ;  /* 0x000000010500788c */ /* 0x000fe4000bf05270 */
[----:B------:R-:W-:-:S04]  /*15b0*/  ULOP3.LUT UR4, UR4, 0x1, URZ, 0xc0, !UPT ;  /* 0x0000000104047892 */ /* 0x000fc8000f8ec0ff */
[----:B------:R-:W-:-:S03]  /*15c0*/  UISETP.NE.U32.AND UP1, UPT, UR4, 0x1, UPT ;  /* 0x000000010400788c */ /* 0x000fc6000bf25070 */
[----:B------:R-:W-:Y:S08]  /*15d0*/  BRA.U !UP0, `(.L_x_6) ;  /* 0x0000000108807547 */ /* 0x000ff0000b800000 */
[----:B------:R-:W-:Y:S01]  /*15e0*/  IABS R4, R9 ;  /* 0x0000000900047213 */ /* 0x000fe20000000000 */
[----:B------:R-:W-:-:S04]  /*15f0*/  VIADD R14, R9, 0x1 ;  /* 0x00000001090e7836 */ /* 0x000fc80000000000 */
[----:B------:R-:W-:Y:S01]  /*1600*/  IMAD.HI.U32 R5, R3, R4, RZ ;  /* 0x0000000403057227 */ /* 0x000fe200078e00ff */
[----:B------:R-:W-:Y:S02]  /*1610*/  IABS R12, R14 ;  /* 0x0000000e000c7213 */ /* 0x000fe40000000000 */
[----:B------:R-:W-:Y:S02]  /*1620*/  ISETP.GE.AND P4, PT, R14, RZ, PT ;  /* 0x000000ff0e00720c */ /* 0x000fe40003f86270 */
[----:B------:R-:W-:Y:S01]  /*1630*/  IADD3 R5, PT, PT, -R5, RZ, RZ ;  /* 0x000000ff05057210 */ /* 0x000fe20007ffe1ff */
[----:B------:R-:W-:-:S04]  /*1640*/  IMAD.HI.U32 R11, R3, R12, RZ ;  /* 0x0000000c030b7227 */ /* 0x000fc800078e00ff */
[----:B------:R-:W-:Y:S02]  /*1650*/  IMAD.MOV R13, RZ, RZ, -R11 ;  /* 0x000000ffff0d7224 */ /* 0x000fe400078e0a0b */
[C---:B------:R-:W-:Y:S02]  /*1660*/  IMAD R11, R8.reuse, R5, R4 ;  /* 0x00000005080b7224 */ /* 0x040fe400078e0204 */
[----:B------:R-:W-:Y:S01]  /*1670*/  IMAD R13, R8, R13, R12 ;  /* 0x0000000d080d7224 */ /* 0x000fe200078e020c */
[----:B------:R-:W0:Y:S02]  /*1680*/  LDC.64 R4, c[0x0][0x380] ;  /* 0x0000e000ff047b82 */ /* 0x000e240000000a00 */
[C---:B------:R-:W-:Y:S02]  /*1690*/  ISETP.GT.U32.AND P1, PT, R6.reuse, R11, PT ;  /* 0x0000000b0600720c */ /* 0x040fe40003f24070 */
[----:B------:R-:W-:-:S11]  /*16a0*/  ISETP.GT.U32.AND P2, PT, R6, R13, PT ;  /* 0x0000000d0600720c */ /* 0x000fd60003f44070 */
[--C-:B------:R-:W-:Y:S02]  /*16b0*/  @!P1 IMAD.IADD R11, R11, 0x1, -R8.reuse ;  /* 0x000000010b0b9824 */ /* 0x100fe400078e0a08 */
[----:B------:R-:W-:Y:S01]  /*16c0*/  @!P2 IMAD.IADD R13, R13, 0x1, -R8 ;  /* 0x000000010d0da824 */ /* 0x000fe200078e0a08 */
[C---:B------:R-:W-:Y:S02]  /*16d0*/  ISETP.GE.AND P2, PT, R9.reuse, RZ, PT ;  /* 0x000000ff0900720c */ /* 0x040fe40003f46270 */
[C---:B------:R-:W-:Y:S02]  /*16e0*/  ISETP.GT.U32.AND P1, PT, R6.reuse, R11, PT ;  /* 0x0000000b0600720c */ /* 0x040fe40003f24070 */
[----:B------:R-:W-:Y:S01]  /*16f0*/  ISETP.GT.U32.AND P3, PT, R6, R13, PT ;  /* 0x0000000d0600720c */ /* 0x000fe20003f64070 */
[----:B0-----:R-:W-:-:S10]  /*1700*/  IMAD.WIDE.U32 R4, R9, 0x4, R4 ;  /* 0x0000000409047825 */ /* 0x001fd400078e0004 */
[--C-:B------:R-:W-:Y:S02]  /*1710*/  @!P1 IMAD.IADD R11, R11, 0x1, -R8.reuse ;  /* 0x000000010b0b9824 */ /* 0x100fe400078e0a08 */
[----:B------:R-:W-:-:S03]  /*1720*/  @!P3 IMAD.IADD R13, R13, 0x1, -R8 ;  /* 0x000000010d0db824 */ /* 0x000fc600078e0a08 */
[----:B------:R-:W-:Y:S01]  /*1730*/  @!P2 IADD3 R11, PT, PT, -R11, RZ, RZ ;  /* 0x000000ff0b0ba210 */ /* 0x000fe20007ffe1ff */
[----:B------:R-:W-:-:S03]  /*1740*/  @!P4 IMAD.MOV R13, RZ, RZ, -R13 ;  /* 0x000000ffff0dc224 */ /* 0x000fc600078e0a0d */
[----:B------:R-:W-:-:S04]  /*1750*/  SEL R12, R10, R11, !P0 ;  /* 0x0000000b0a0c7207 */ /* 0x000fc80004000000 */
[----:B------:R-:W-:Y:S02]  /*1760*/  ISETP.NE.AND P1, PT, R12, R7, PT ;  /* 0x000000070c00720c */ /* 0x000fe40003f25270 */
[----:B------:R-:W-:-:S04]  /*1770*/  SEL R12, R10, R13, !P0 ;  /* 0x0000000d0a0c7207 */ /* 0x000fc80004000000 */
[----:B------:R-:W-:-:S07]  /*1780*/  ISETP.NE.AND P2, PT, R12, R7, PT ;  /* 0x000000070c00720c */ /* 0x000fce0003f45270 */
[----:B------:R-:W2:Y:S06]  /*1790*/  @!P1 LDG.E R11, desc[UR10][R4.64] ;  /* 0x0000000a040b9981 */ /* 0x000eac000c1e1900 */
[----:B------:R-:W3:Y:S01]  /*17a0*/  @!P2 LDG.E R13, desc[UR10][R4.64+0x4] ;  /* 0x0000040a040da981 */ /* 0x000ee2000c1e1900 */
[----:B------:R-:W-:Y:S02]  /*17b0*/  VIADD R9, R9, 0x2 ;  /* 0x0000000209097836 */ /* 0x000fe40000000000 */
[----:B--2---:R-:W-:-:S04]  /*17c0*/  @!P1 IMAD.IADD R2, R2, 0x1, R11 ;  /* 0x0000000102029824 */ /* 0x004fc800078e020b */
[----:B---3--:R-:W-:-:S07]  /*17d0*/  @!P2 IMAD.IADD R2, R2, 0x1, R13 ;  /* 0x000000010202a824 */ /* 0x008fce00078e020d */
.L_x_6:
[----:B------:R-:W-:Y:S05]  /*17e0*/  BRA.U UP1, `(.L_x_4) ;  /* 0x00000009012c7547 */ /* 0x000fea000b800000 */
[----:B------:R-:W-:Y:S02]  /*17f0*/  IABS R4, R9 ;  /* 0x0000000900047213 */ /* 0x000fe40000000000 */
[----:B------:R-:W-:-:S03]  /*1800*/  ISETP.GE.AND P2, PT, R9, RZ, PT ;  /* 0x000000ff0900720c */ /* 0x000fc60003f46270 */
[----:B------:R-:W-:-:S04]  /*1810*/  IMAD.HI.U32 R3, R3, R4, RZ ;  /* 0x0000000403037227 */ /* 0x000fc800078e00ff */
[----:B------:R-:W-:-:S04]  /*1820*/  IMAD.MOV R3, RZ, RZ, -R3 ;  /* 0x000000ffff037224 */ /* 0x000fc800078e0a03 */
[----:B------:R-:W-:-:S05]  /*1830*/  IMAD R3, R8, R3, R4 ;  /* 0x0000000308037224 */ /* 0x000fca00078e0204 */
[----:B------:R-:W-:-:S13]  /*1840*/  ISETP.GT.U32.AND P1, PT, R6, R3, PT ;  /* 0x000000030600720c */ /* 0x000fda0003f24070 */
[----:B------:R-:W-:-:S04]  /*1850*/  @!P1 IADD3 R3, PT, PT, R3, -R8, RZ ;  /* 0x8000000803039210 */ /* 0x000fc80007ffe0ff */
[----:B------:R-:W-:-:S13]  /*1860*/  ISETP.GT.U32.AND P1, PT, R6, R3, PT ;  /* 0x000000030600720c */ /* 0x000fda0003f24070 */
[----:B------:R-:W-:-:S04]  /*1870*/  @!P1 IMAD.IADD R3, R3, 0x1, -R8 ;  /* 0x0000000103039824 */ /* 0x000fc800078e0a08 */
[----:B------:R-:W-:-:S05]  /*1880*/  @!P2 IMAD.MOV R3, RZ, RZ, -R3 ;  /* 0x000000ffff03a224 */ /* 0x000fca00078e0a03 */
[----:B------:R-:W-:-:S04]  /*1890*/  SEL R10, R10, R3, !P0 ;  /* 0x000000030a0a7207 */ /* 0x000fc80004000000 */
[----:B------:R-:W-:-:S13]  /*18a0*/  ISETP.NE.AND P0, PT, R10, R7, PT ;  /* 0x000000070a00720c */ /* 0x000fda0003f05270 */
[----:B------:R-:W-:Y:S05]  /*18b0*/  @P0 BRA `(.L_x_4) ;  /* 0x0000000400f80947 */ /* 0x000fea0003800000 */
[----:B------:R-:W0:Y:S02]  /*18c0*/  LDC.64 R4, c[0x0][0x380] ;  /* 0x0000e000ff047b82 */ /* 0x000e240000000a00 */
[----:B0-----:R-:W-:-:S06]  /*18d0*/  IMAD.WIDE.U32 R4, R9, 0x4, R4 ;  /* 0x0000000409047825 */ /* 0x001fcc00078e0004 */
[----:B------:R-:W2:Y:S02]  /*18e0*/  LDG.E R5, desc[UR10][R4.64] ;  /* 0x0000000a04057981 */ /* 0x000ea4000c1e1900 */
[----:B--2---:R-:W-:Y:S01]  /*18f0*/  IMAD.IADD R2, R2, 0x1, R5 ;  /* 0x0000000102027824 */ /* 0x004fe200078e0205 */
[----:B------:R-:W-:Y:S06]  /*1900*/  BRA `(.L_x_4) ;  /* 0x0000000400e47947 */ /* 0x000fec0003800000 */
.L_x_1:
[----:B------:R-:W0:Y:S01]  /*1910*/  LDC R4, c[0x0][0x390] ;  /* 0x0000e400ff047b82 */ /* 0x000e220000000800 */
[----:B------:R-:W-:Y:S02]  /*1920*/  ISETP.GE.AND P1, PT, R0, RZ, PT ;  /* 0x000000ff0000720c */ /* 0x000fe40003f26270 */
[----:B0-----:R-:W-:Y:S02]  /*1930*/  IABS R5, R4 ;  /* 0x0000000400057213 */ /* 0x001fe40000000000 */
[----:B------:R-:W-:Y:S02]  /*1940*/  ISETP.NE.AND P2, PT, R4, RZ, PT ;  /* 0x000000ff0400720c */ /* 0x000fe40003f45270 */
[----:B------:R-:W0:Y:S08]  /*1950*/  I2F.RP R6, R5 ;  /* 0x0000000500067306 */ /* 0x000e300000209400 */
[----:B0-----:R-:W0:Y:S02]  /*1960*/  MUFU.RCP R6, R6 ;  /* 0x0000000600067308 */ /* 0x001e240000001000 */
[----:B0-----:R-:W-:-:S06]  /*1970*/  VIADD R2, R6, 0xffffffe ;  /* 0x0ffffffe06027836 */ /* 0x001fcc0000000000 */
[----:B------:R0:W1:Y:S02]  /*1980*/  F2I.FTZ.U32.TRUNC.NTZ R3, R2 ;  /* 0x0000000200037305 */ /* 0x000064000021f000 */
[----:B0-----:R-:W-:Y:S01]  /*1990*/  MOV R2, RZ ;  /* 0x000000ff00027202 */ /* 0x001fe20000000f00 */
[----:B-1----:R-:W-:-:S04]  /*19a0*/  IMAD.MOV R8, RZ, RZ, -R3 ;  /* 0x000000ffff087224 */ /* 0x002fc800078e0a03 */
[----:B------:R-:W-:Y:S01]  /*19b0*/  IMAD R7, R8, R5, RZ ;  /* 0x0000000508077224 */ /* 0x000fe200078e02ff */
[----:B------:R-:W-:-:S03]  /*19c0*/  IABS R8, R0 ;  /* 0x0000000000087213 */ /* 0x000fc60000000000 */
[----:B------:R-:W-:-:S06]  /*19d0*/  IMAD.HI.U32 R7, R3, R7, R2 ;  /* 0x0000000703077227 */ /* 0x000fcc00078e0002 */
[----:B------:R-:W-:-:S04]  /*19e0*/  IMAD.HI.U32 R7, R7, R8, RZ ;  /* 0x0000000807077227 */ /* 0x000fc800078e00ff */
[----:B------:R-:W-:-:S04]  /*19f0*/  IMAD.MOV R7, RZ, RZ, -R7 ;  /* 0x000000ffff077224 */ /* 0x000fc800078e0a07 */
[----:B------:R-:W-:-:S05]  /*1a00*/  IMAD R8, R5, R7, R8 ;  /* 0x0000000705087224 */ /* 0x000fca00078e0208 */
[----:B------:R-:W-:-:S13]  /*1a10*/  ISETP.GT.U32.AND P0, PT, R5, R8, PT ;  /* 0x000000080500720c */ /* 0x000fda0003f04070 */
[----:B------:R-:W-:-:S05]  /*1a20*/  @!P0 IMAD.IADD R8, R8, 0x1, -R5 ;  /* 0x0000000108088824 */ /* 0x000fca00078e0a05 */
[----:B------:R-:W-:-:S13]  /*1a30*/  ISETP.GT.U32.AND P0, PT, R5, R8, PT ;  /* 0x000000080500720c */ /* 0x000fda0003f04070 */
[----:B------:R-:W-:Y:S01]  /*1a40*/  @!P0 IMAD.IADD R8, R8, 0x1, -R5 ;  /* 0x0000000108088824 */ /* 0x000fe200078e0a05 */
[----:B------:R-:W-:-:S03]  /*1a50*/  ISETP.GE.AND P0, PT, R4, 0x1, PT ;  /* 0x000000010400780c */ /* 0x000fc60003f06270 */
[----:B------:R-:W-:-:S04]  /*1a60*/  IMAD.MOV.U32 R5, RZ, RZ, R8 ;  /* 0x000000ffff057224 */ /* 0x000fc800078e0008 */
[----:B------:R-:W-:Y:S01]  /*1a70*/  @!P1 IMAD.MOV R5, RZ, RZ, -R5 ;  /* 0x000000ffff059224 */ /* 0x000fe200078e0a05 */
[----:B------:R-:W-:-:S05]  /*1a80*/  @!P2 LOP3.LUT R5, RZ, R4, RZ, 0x33, !PT ;  /* 0x00000004ff05a212 */ /* 0x000fca00078e33ff */
[----:B------:R-:W-:Y:S05]  /*1a90*/  @!P0 BRA `(.L_x_4) ;  /* 0x0000000400808947 */ /* 0x000fea0003800000 */
[----:B------:R-:W-:Y:S01]  /*1aa0*/  IADD3 R3, PT, PT, -R5, R0, RZ ;  /* 0x0000000005037210 */ /* 0x000fe20007ffe1ff */
[----:B------:R-:W-:Y:S04]  /*1ab0*/  BSSY.RECONVERGENT B1, `(.L_x_7) ;  /* 0x000002e000017945 */ /* 0x000fe80003800200 */
[----:B------:R-:W-:-:S05]  /*1ac0*/  VIADD R2, R3, 0x1 ;  /* 0x0000000103027836 */ /* 0x000fca0000000000 */
[----:B------:R-:W-:-:S05]  /*1ad0*/  VIADDMNMX R2, R3, R4, R2, !PT ;  /* 0x0000000403027246 */ /* 0x000fca0007800102 */
[----:B------:R-:W-:Y:S02]  /*1ae0*/  IMAD.IADD R5, R5, 0x1, R2 ;  /* 0x0000000105057824 */ /* 0x000fe400078e0202 */
[----:B------:R-:W-:Y:S02]  /*1af0*/  IMAD.MOV.U32 R2, RZ, RZ, RZ ;  /* 0x000000ffff027224 */ /* 0x000fe400078e00ff */
[----:B------:R-:W-:Y:S02]  /*1b00*/  IMAD.IADD R8, R5, 0x1, -R0 ;  /* 0x0000000105087824 */ /* 0x000fe400078e0a00 */
[----:B------:R-:W-:-:S03]  /*1b10*/  IMAD.IADD R5, R0, 0x1, -R5 ;  /* 0x0000000100057824 */ /* 0x000fc600078e0a05 */
[----:B------:R-:W-:Y:S02]  /*1b20*/  LOP3.LUT R24, R8, 0xf, RZ, 0xc0, !PT ;  /* 0x0000000f08187812 */ /* 0x000fe400078ec0ff */
[----:B------:R-:W-:Y:S02]  /*1b30*/  ISETP.GT.U32.AND P0, PT, R5, -0x10, PT ;  /* 0xfffffff00500780c */ /* 0x000fe40003f04070 */
[----:B------:R-:W-:-:S11]  /*1b40*/  ISETP.NE.AND P1, PT, R24, RZ, PT ;  /* 0x000000ff1800720c */ /* 0x000fd60003f25270 */
[----:B------:R-:W-:Y:S05]  /*1b50*/  @P0 BRA `(.L_x_8) ;  /* 0x00000000008c0947 */ /* 0x000fea0003800000 */
[----:B------:R-:W0:Y:S01]  /*1b60*/  LDC.64 R4, c[0x0][0x380] ;  /* 0x0000e000ff047b82 */ /* 0x000e220000000a00 */
[----:B------:R-:W-:Y:S01]  /*1b70*/  LOP3.LUT R9, R8, 0xfffffff0, RZ, 0xc0, !PT ;  /* 0xfffffff008097812 */ /* 0x000fe200078ec0ff */
[----:B------:R-:W-:-:S04]  /*1b80*/  HFMA2 R2, -RZ, RZ, 0, 0 ;  /* 0x00000000ff027431 */ /* 0x000fc800000001ff */
[----:B------:R-:W-:Y:S01]  /*1b90*/  IMAD.MOV R9, RZ, RZ, -R9 ;  /* 0x000000ffff097224 */ /* 0x000fe200078e0a09 */
[----:B0-----:R-:W-:-:S05]  /*1ba0*/  IADD3 R4, P0, PT, R4, 0x20, RZ ;  /* 0x0000002004047810 */ /* 0x001fca0007f1e0ff */
[----:B------:R-:W-:-:S08]  /*1bb0*/  IMAD.X R5, RZ, RZ, R5, P0 ;  /* 0x000000ffff057224 */ /* 0x000fd000000e0605 */
.L_x_9:
[----:B------:R-:W-:-:S05]  /*1bc0*/  IMAD.WIDE R6, R3, 0x4, R4 ;  /* 0x0000000403067825 */ /* 0x000fca00078e0204 */
[----:B------:R-:W2:Y:S04]  /*1bd0*/  LDG.E R19, desc[UR10][R6.64+-0x20] ;  /* 0xffffe00a06137981 */ /* 0x000ea8000c1e1900 */
[----:B------:R-:W2:Y:S04]  /*1be0*/  LDG.E R18, desc[UR10][R6.64+-0x1c] ;  /* 0xffffe40a06127981 */ /* 0x000ea8000c1e1900 */
[----:B------:R-:W3:Y:S04]  /*1bf0*/  LDG.E R21, desc[UR10][R6.64+-0x18] ;  /* 0xffffe80a06157981 */ /* 0x000ee8000c1e1900 */
[----:B------:R-:W3:Y:S04]  /*1c00*/  LDG.E R20, desc[UR10][R6.64+-0x14] ;  /* 0xffffec0a06147981 */ /* 0x000ee8000c1e1900 */
[----:B------:R-:W4:Y:S04]  /*1c10*/  LDG.E R23, desc[UR10][R6.64+-0x10] ;  /* 0xfffff00a06177981 */ /* 0x000f28000c1e1900 */
[----:B------:R-:W4:Y:S04]  /*1c20*/  LDG.E R22, desc[UR10][R6.64+-0xc] ;  /* 0xfffff40a06167981 */ /* 0x000f28000c1e1900 */
[----:B------:R-:W5:Y:S04]  /*1c30*/  LDG.E R25, desc[UR10][R6.64+-0x8] ;  /* 0xfffff80a06197981 */ /* 0x000f68000c1e1900 */
        /* <DEDUP_REMOVED lines=8> */
[----:B------:R-:W5:Y:S01]  /*1cc0*/  LDG.E R17, desc[UR10][R6.64+0x1c] ;  /* 0x00001c0a06117981 */ /* 0x000f62000c1e1900 */
[----:B------:R-:W-:-:S02]  /*1cd0*/  VIADD R9, R9, 0x10 ;  /* 0x0000001009097836 */ /* 0x000fc40000000000 */
[----:B------:R-:W-:-:S03]  /*1ce0*/  VIADD R3, R3, 0x10 ;  /* 0x0000001003037836 */ /* 0x000fc60000000000 */
[----:B------:R-:W-:Y:S02]  /*1cf0*/  ISETP.NE.AND P0, PT, R9, RZ, PT ;  /* 0x000000ff0900720c */ /* 0x000fe40003f05270 */
[----:B--2---:R-:W-:-:S04]  /*1d00*/  IADD3 R18, PT, PT, R18, R19, R2 ;  /* 0x0000001312127210 */ /* 0x004fc80007ffe002 */
[----:B---3--:R-:W-:-:S04]  /*1d10*/  IADD3 R18, PT, PT, R20, R21, R18 ;  /* 0x0000001514127210 */ /* 0x008fc80007ffe012 */
[----:B----4-:R-:W-:-:S04]  /*1d20*/  IADD3 R18, PT, PT, R22, R23, R18 ;  /* 0x0000001716127210 */ /* 0x010fc80007ffe012 */
[----:B-----5:R-:W-:-:S04]  /*1d30*/  IADD3 R18, PT, PT, R26, R25, R18 ;  /* 0x000000191a127210 */ /* 0x020fc80007ffe012 */
[----:B------:R-:W-:-:S04]  /*1d40*/  IADD3 R15, PT, PT, R15, R16, R18 ;  /* 0x000000100f0f7210 */ /* 0x000fc80007ffe012 */
[----:B------:R-:W-:-:S04]  /*1d50*/  IADD3 R13, PT, PT, R13, R14, R15 ;  /* 0x0000000e0d0d7210 */ /* 0x000fc80007ffe00f */
[----:B------:R-:W-:-:S04]  /*1d60*/  IADD3 R11, PT, PT, R11, R12, R13 ;  /* 0x0000000c0b0b7210 */ /* 0x000fc80007ffe00d */
[----:B------:R-:W-:Y:S01]  /*1d70*/  IADD3 R2, PT, PT, R17, R10, R11 ;  /* 0x0000000a11027210 */ /* 0x000fe20007ffe00b */
[----:B------:R-:W-:Y:S06]  /*1d80*/  @P0 BRA `(.L_x_9) ;  /* 0xfffffffc008c0947 */ /* 0x000fec000383ffff */
.L_x_8:
[----:B------:R-:W-:Y:S05]  /*1d90*/  BSYNC.RECONVERGENT B1 ;  /* 0x0000000000017941 */ /* 0x000fea0003800200 */
.L_x_7:
[----:B------:R-:W-:Y:S05]  /*1da0*/  @!P1 BRA `(.L_x_4) ;  /* 0x0000000000bc9947 */ /* 0x000fea0003800000 */
[----:B------:R-:W-:Y:S01]  /*1db0*/  ISETP.GE.U32.AND P0, PT, R24, 0x8, PT ;  /* 0x000000081800780c */ /* 0x000fe20003f06070 */
[----:B------:R-:W-:Y:S01]  /*1dc0*/  BSSY.RECONVERGENT B1, `(.L_x_10) ;  /* 0x0000013000017945 */ /* 0x000fe20003800200 */
[----:B------:R-:W-:-:S04]  /*1dd0*/  LOP3.LUT R15, R8, 0x7, RZ, 0xc0, !PT ;  /* 0x00000007080f7812 */ /* 0x000fc800078ec0ff */
[----:B------:R-:W-:-:S07]  /*1de0*/  ISETP.NE.AND P1, PT, R15, RZ, PT ;  /* 0x000000ff0f00720c */ /* 0x000fce0003f25270 */
[----:B------:R-:W-:Y:S06]  /*1df0*/  @!P0 BRA `(.L_x_11) ;  /* 0x00000000003c8947 */ /* 0x000fec0003800000 */
[----:B------:R-:W0:Y:S02]  /*1e00*/  LDC.64 R4, c[0x0][0x380] ;  /* 0x0000e000ff047b82 */ /* 0x000e240000000a00 */
[----:B0-----:R-:W-:-:S05]  /*1e10*/  IMAD.WIDE R4, R3, 0x4, R4 ;  /* 0x0000000403047825 */ /* 0x001fca00078e0204 */
[----:B------:R-:W2:Y:S04]  /*1e20*/  LDG.E R7, desc[UR10][R4.64] ;  /* 0x0000000a04077981 */ /* 0x000ea8000c1e1900 */
[----:B------:R-:W2:Y:S04]  /*1e30*/  LDG.E R6, desc[UR10][R4.64+0x4] ;  /* 0x0000040a04067981 */ /* 0x000ea8000c1e1900 */
[----:B------:R-:W3:Y:S04]  /*1e40*/  LDG.E R9, desc[UR10][R4.64+0x8] ;  /* 0x0000080a04097981 */ /* 0x000ee8000c1e1900 */
[----:B------:R-:W3:Y:S04]  /*1e50*/  LDG.E R10, desc[UR10][R4.64+0xc] ;  /* 0x00000c0a040a7981 */ /* 0x000ee8000c1e1900 */
[----:B------:R-:W4:Y:S04]  /*1e60*/  LDG.E R11, desc[UR10][R4.64+0x10] ;  /* 0x0000100a040b7981 */ /* 0x000f28000c1e1900 */
[----:B------:R-:W4:Y:S04]  /*1e70*/  LDG.E R12, desc[UR10][R4.64+0x14] ;  /* 0x0000140a040c7981 */ /* 0x000f28000c1e1900 */
[----:B------:R-:W5:Y:S04]  /*1e80*/  LDG.E R13, desc[UR10][R4.64+0x18] ;  /* 0x0000180a040d7981 */ /* 0x000f68000c1e1900 */
[----:B------:R-:W5:Y:S01]  /*1e90*/  LDG.E R14, desc[UR10][R4.64+0x1c] ;  /* 0x00001c0a040e7981 */ /* 0x000f62000c1e1900 */
[----:B------:R-:W-:Y:S01]  /*1ea0*/  VIADD R3, R3, 0x8 ;  /* 0x0000000803037836 */ /* 0x000fe20000000000 */
[----:B--2---:R-:W-:-:S04]  /*1eb0*/  IADD3 R6, PT, PT, R6, R7, R2 ;  /* 0x0000000706067210 */ /* 0x004fc80007ffe002 */
[----:B---3--:R-:W-:-:S04]  /*1ec0*/  IADD3 R6, PT, PT, R10, R9, R6 ;  /* 0x000000090a067210 */ /* 0x008fc80007ffe006 */
[----:B----4-:R-:W-:-:S04]  /*1ed0*/  IADD3 R6, PT, PT, R12, R11, R6 ;  /* 0x0000000b0c067210 */ /* 0x010fc80007ffe006 */
[----:B-----5:R-:W-:-:S07]  /*1ee0*/  IADD3 R2, PT, PT, R14, R13, R6 ;  /* 0x0000000d0e027210 */ /* 0x020fce0007ffe006 */
.L_x_11:
[----:B------:R-:W-:Y:S05]  /*1ef0*/  BSYNC.RECONVERGENT B1 ;  /* 0x0000000000017941 */ /* 0x000fea0003800200 */
.L_x_10:
        /* <DEDUP_REMOVED lines=11> */
[----:B------:R-:W3:Y:S01]  /*1fb0*/  LDG.E R10, desc[UR10][R4.64+0xc] ;  /* 0x00000c0a040a7981 */ /* 0x000ee2000c1e1900 */
[----:B------:R-:W-:-:S02]  /*1fc0*/  IADD3 R3, PT, PT, R3, 0x4, RZ ;  /* 0x0000000403037810 */ /* 0x000fc40007ffe0ff */
[----:B--2---:R-:W-:-:S04]  /*1fd0*/  IADD3 R2, PT, PT, R6, R7, R2 ;  /* 0x0000000706027210 */ /* 0x004fc80007ffe002 */
[----:B---3--:R-:W-:-:S07]  /*1fe0*/  IADD3 R2, PT, PT, R10, R9, R2 ;  /* 0x000000090a027210 */ /* 0x008fce0007ffe002 */
.L_x_13:
[----:B------:R-:W-:Y:S05]  /*1ff0*/  BSYNC.RECONVERGENT B1 ;  /* 0x0000000000017941 */ /* 0x000fea0003800200 */
.L_x_12:
[----:B------:R-:W-:Y:S05]  /*2000*/  @!P1 BRA `(.L_x_4) ;  /* 0x0000000000249947 */ /* 0x000fea0003800000 */
[----:B------:R-:W0:Y:S01]  /*2010*/  LDC.64 R6, c[0x0][0x380] ;  /* 0x0000e000ff067b82 */ /* 0x000e220000000a00 */
[----:B------:R-:W-:-:S07]  /*2020*/  IMAD.MOV R8, RZ, RZ, -R8 ;  /* 0x000000ffff087224 */ /* 0x000fce00078e0a08 */
.L_x_14:
[----:B0-----:R-:W-:-:S06]  /*2030*/  IMAD.WIDE R4, R3, 0x4, R6 ;  /* 0x0000000403047825 */ /* 0x001fcc00078e0206 */
[----:B------:R-:W2:Y:S01]  /*2040*/  LDG.E R5, desc[UR10][R4.64] ;  /* 0x0000000a04057981 */ /* 0x000ea2000c1e1900 */
[----:B------:R-:W-:Y:S02]  /*2050*/  VIADD R8, R8, 0x1 ;  /* 0x0000000108087836 */ /* 0x000fe40000000000 */
[----:B------:R-:W-:-:S03]  /*2060*/  VIADD R3, R3, 0x1 ;  /* 0x0000000103037836 */ /* 0x000fc60000000000 */
[----:B------:R-:W-:Y:S01]  /*2070*/  ISETP.NE.AND P0, PT, R8, RZ, PT ;  /* 0x000000ff0800720c */ /* 0x000fe20003f05270 */
[----:B--2---:R-:W-:-:S12]  /*2080*/  IMAD.IADD R2, R5, 0x1, R2 ;  /* 0x0000000105027824 */ /* 0x004fd800078e0202 */
[----:B------:R-:W-:Y:S05]  /*2090*/  @P0 BRA `(.L_x_14) ;  /* 0xfffffffc00e40947 */ /* 0x000fea000383ffff */
.L_x_4:
[----:B------:R-:W-:Y:S05]  /*20a0*/  BSYNC.RECONVERGENT B0 ;  /* 0x0000000000007941 */ /* 0x000fea0003800200 */
.L_x_0:
[----:B------:R-:W0:Y:S02]  /*20b0*/  LDC.64 R4, c[0x0][0x388] ;  /* 0x0000e200ff047b82 */ /* 0x000e240000000a00 */
[----:B0-----:R-:W-:-:S05]  /*20c0*/  IMAD.WIDE.U32 R4, R0, 0x4, R4 ;  /* 0x0000000400047825 */ /* 0x001fca00078e0004 */
[----:B------:R-:W-:Y:S01]  /*20d0*/  STG.E desc[UR10][R4.64], R2 ;  /* 0x0000000204007986 */ /* 0x000fe2000c10190a */
[----:B------:R-:W-:Y:S05]  /*20e0*/  EXIT ;  /* 0x000000000000794d */ /* 0x000fea0003800000 */
.L_x_15:
[----:B------:R-:W-:-:S00]  /*20f0*/  BRA `(.L_x_15) ;  /* 0xfffffffc00fc7947 */ /* 0x000fc0000383ffff */
[----:B------:R-:W-:-:S00]  /*2100*/  NOP ;  /* 0x0000000000007918 */ /* 0x000fc00000000000 */
[----:B------:R-:W-:-:S00]  /*2110*/  NOP ;  /* 0x0000000000007918 */ /* 0x000fc00000000000 */
[----:B------:R-:W-:-:S00]  /*2120*/  NOP ;  /* 0x0000000000007918 */ /* 0x000fc00000000000 */
[----:B------:R-:W-:-:S00]  /*2130*/  NOP ;  /* 0x0000000000007918 */ /* 0x000fc00000000000 */
[----:B------:R-:W-:-:S00]  /*2140*/  NOP ;  /* 0x0000000000007918 */ /* 0x000fc00000000000 */
[----:B------:R-:W-:-:S00]  /*2150*/  NOP ;  /* 0x0000000000007918 */ /* 0x000fc00000000000 */
[----:B------:R-:W-:-:S00]  /*2160*/  NOP ;  /* 0x0000000000007918 */ /* 0x000fc00000000000 */
[----:B------:R-:W-:-:S00]  /*2170*/  NOP ;  /* 0x0000000000007918 */ /* 0x000fc00000000000 */
.L_x_16:


//--------------------- .nv.shared.reserved.0     --------------------------
	.section	.nv.shared.reserved.0,"aw",@nobits
	.weak		__nv_reservedSMEM_offset_0_alias
	.size		__nv_reservedSMEM_offset_0_alias, 0, 64
	.other		__nv_reservedSMEM_offset_0_alias,@"STO_CUDA_RESERVED_SHARED STV_DEFAULT"
__nv_reservedSMEM_offset_0_alias:
	.zero		0
	.zero		64


//--------------------- .nv.constant0._Z12matrixModifyPiS_i --------------------------
	.section	.nv.constant0._Z12matrixModifyPiS_i,"a",@progbits
	.sectionflags	@""
	.align	4
.nv.constant0._Z12matrixModifyPiS_i:
	.zero		916


//--------------------- SYMBOLS --------------------------

	.type		.nv.reservedSmem.offset0,@object
	.size		.nv.reservedSmem.offset0,0x4
